// auto-generated by cutlass_sweep.gemm — config: {"arch": "sm_100", "cluster_m": 1, "cluster_n": 4, "dtype": "e5m2", "dtype_b": "e5m2", "layout": "nt", "stages": 0, "tile_k": 64, "tile_m": 128, "tile_n": 256}
#include "cutlass/cutlass.h"
#include "cutlass/gemm/collective/collective_builder.hpp"
#include "cutlass/gemm/device/gemm_universal_adapter.h"
#include "cutlass/gemm/kernel/gemm_universal.hpp"
#include "cutlass/epilogue/collective/collective_builder.hpp"

using ElemA = cutlass::float_e5m2_t;
using ElemB = cutlass::float_e5m2_t;
using ElemCD = cutlass::float_e5m2_t;
using Acc  = float;
using TileShape    = cute::Shape<cute::_128, cute::_256, cute::_64>;
using ClusterShape = cute::Shape<cute::_1, cute::_4, cute::_1>;

using CollectiveEpilogue = typename cutlass::epilogue::collective::CollectiveBuilder<
    cutlass::arch::Sm100, cutlass::arch::OpClassTensorOp,
    TileShape, ClusterShape,
    cutlass::epilogue::collective::EpilogueTileAuto,
    Acc, Acc,
    ElemCD, cutlass::layout::RowMajor, 128 / cutlass::sizeof_bits<ElemCD>::value,
    ElemCD, cutlass::layout::RowMajor, 128 / cutlass::sizeof_bits<ElemCD>::value,
    cutlass::epilogue::collective::EpilogueScheduleAuto
  >::CollectiveOp;

using CollectiveMainloop = typename cutlass::gemm::collective::CollectiveBuilder<
    cutlass::arch::Sm100, cutlass::arch::OpClassTensorOp,
    ElemA, cutlass::layout::RowMajor, 128 / cutlass::sizeof_bits<ElemA>::value,
    ElemB, cutlass::layout::ColumnMajor, 128 / cutlass::sizeof_bits<ElemB>::value,
    Acc,
    TileShape, ClusterShape,
    cutlass::gemm::collective::StageCountAutoCarveout<static_cast<int>(sizeof(typename CollectiveEpilogue::SharedStorage))>,
    cutlass::gemm::collective::KernelScheduleAuto
  >::CollectiveOp;

using GemmKernel = cutlass::gemm::kernel::GemmUniversal<
    cute::Shape<int,int,int,int>,
    CollectiveMainloop,
    CollectiveEpilogue
>;
using Gemm = cutlass::gemm::device::GemmUniversalAdapter<GemmKernel>;

// Force the device kernel symbol into the cubin without needing a host main.
auto* _anchor = &cutlass::device_kernel<GemmKernel>;


// ===== COMPILED SASS (sm_100a) =====

	.target	sm_100a

	.elftype	@"ET_EXEC"


//--------------------- .note.nv.tkinfo           --------------------------
	.section	.note.nv.tkinfo,"",@"SHT_NOTE"
	.sectionflags	@"SHF_NOTE_NV_TKINFO"
	.tkinfo
        /*0018*/ 	.word	0x00000002
        /*0030*/ 	.string	""
        /*0030*/ 	.string	"ptxas"
        /*0030*/ 	.string	"Cuda compilation tools, release 13.0, V13.0.88"
        /*0030*/ 	.string	"Build cuda_13.0.r13.0/compiler.36424714_0"
        /*0030*/ 	.string	"-arch sm_100a -m 64 "



//--------------------- .note.nv.cuinfo           --------------------------
	.section	.note.nv.cuinfo,"",@"SHT_NOTE"
	.sectionflags	@"SHF_NOTE_NV_CUINFO"
        /*0018*/ 	.short	0x0002
        /*001a*/ 	.short	0x0064
        /*001c*/ 	.short	0x0082
	.zero		2


//--------------------- .nv.info                  --------------------------
	.section	.nv.info,"",@"SHT_CUDA_INFO"
	.align	4


	//----- nvinfo : EIATTR_REGCOUNT
	.align		4
        /*0000*/ 	.byte	0x04, 0x2f
        /*0002*/ 	.short	(.L_20 - .L_19)
	.align		4
.L_19:
        /*0004*/ 	.word	index@(_ZN7cutlass13device_kernelINS_4gemm6kernel13GemmUniversalIN4cute5tupleIJiiiiEEENS1_10collective13CollectiveMmaINS1_35MainloopSm100TmaUmmaWarpSpecializedILi7ELi2ELi2ENS5_IJNS4_1CILi1EEENSA_ILi4EEESB_EEEEENS5_IJNSA_ILi128EEENSA_ILi256EEENSA_ILi64EEEEEENS_12float_e5m2_tENS5_IJlSB_lEEESJ_SK_NS4_8TiledMMAINS4_8MMA_AtomIJNS4_10MMA_TraitsINS4_19SM100_MMA_F8F6F4_SSEJSJ_SJ_fSF_SG_NS4_17integral_constantINS4_4UMMA5MajorELSR_0EEESS_NSP_INSQ_7ScaleInELST_0EEESU_EEEEEENS4_6LayoutINS5_IJSB_SB_SB_EEENS5_IJNSA_ILi0EEESZ_SZ_EEEEENS5_IJNS4_10UnderscoreES12_S12_EEEEENS4_23SM90_TMA_LOAD_MULTICASTENS4_14ComposedLayoutINS4_7SwizzleILi2ELi4ELi3EEENS4_18smem_ptr_flag_bitsILi8EEENSX_INS5_IJNSA_ILi8EEESH_EEENS5_IJSH_SB_EEEEEEEvNS4_8identityENS4_13SM90_TMA_LOADES1F_vS1G_EENS_8epilogue10collective18CollectiveEpilogueINS1J_23Sm100TmaWarpSpecializedILi4ELi2ELi64ELb0ELb0EEEJSI_NS5_IJNSX_ISF_SB_EENSX_ISH_SB_EEEEESJ_SK_SJ_SK_NS1J_6fusion15FusionCallbacksIS1N_NS1R_17LinearCombinationISJ_fSJ_fLNS_15FloatRoundStyleE2EEESI_S1Q_JEEENS4_5SM1004TMEM4LOAD26SM100_TMEM_LOAD_32dp32b64xES1H_S1F_NS4_39AutoVectorizingCopyWithAssumedAlignmentILi128EEENS4_14SM90_TMA_STOREES1F_S22_S22_EEEvvEEEEvNT_6ParamsE)
        /*0008*/ 	.word	0x000000ce


	//----- nvinfo : EIATTR_FRAME_SIZE
	.align		4
.L_20:
        /*000c*/ 	.byte	0x04, 0x11
        /*000e*/ 	.short	(.L_22 - .L_21)
	.align		4
.L_21:
        /*0010*/ 	.word	index@($__internal_2_$__cuda_sm10x_tcgen05_guardrail_trap_unallocated_columns_being_dealloced)
        /*0014*/ 	.word	0x00000000


	//----- nvinfo : EIATTR_FRAME_SIZE
	.align		4
.L_22:
        /*0018*/ 	.byte	0x04, 0x11
        /*001a*/ 	.short	(.L_24 - .L_23)
	.align		4
.L_23:
        /*001c*/ 	.word	index@($__internal_1_$__cuda_sm10x_tcgen05_guardrail_trap_phase_invalid_during_alloc)
        /*0020*/ 	.word	0x00000000


	//----- nvinfo : EIATTR_FRAME_SIZE
	.align		4
.L_24:
        /*0024*/ 	.byte	0x04, 0x11
        /*0026*/ 	.short	(.L_26 - .L_25)
	.align		4
.L_25:
        /*0028*/ 	.word	index@($__internal_0_$__cuda_sm10x_tcgen05_guardrail_trap_col_being_dealloced_not_returned_by_alloc)
        /*002c*/ 	.word	0x00000000


	//----- nvinfo : EIATTR_FRAME_SIZE
	.align		4
.L_26:
        /*0030*/ 	.byte	0x04, 0x11
        /*0032*/ 	.short	(.L_28 - .L_27)
	.align		4
.L_27:
        /*0034*/ 	.word	index@(_ZN7cutlass13device_kernelINS_4gemm6kernel13GemmUniversalIN4cute5tupleIJiiiiEEENS1_10collective13CollectiveMmaINS1_35MainloopSm100TmaUmmaWarpSpecializedILi7ELi2ELi2ENS5_IJNS4_1CILi1EEENSA_ILi4EEESB_EEEEENS5_IJNSA_ILi128EEENSA_ILi256EEENSA_ILi64EEEEEENS_12float_e5m2_tENS5_IJlSB_lEEESJ_SK_NS4_8TiledMMAINS4_8MMA_AtomIJNS4_10MMA_TraitsINS4_19SM100_MMA_F8F6F4_SSEJSJ_SJ_fSF_SG_NS4_17integral_constantINS4_4UMMA5MajorELSR_0EEESS_NSP_INSQ_7ScaleInELST_0EEESU_EEEEEENS4_6LayoutINS5_IJSB_SB_SB_EEENS5_IJNSA_ILi0EEESZ_SZ_EEEEENS5_IJNS4_10UnderscoreES12_S12_EEEEENS4_23SM90_TMA_LOAD_MULTICASTENS4_14ComposedLayoutINS4_7SwizzleILi2ELi4ELi3EEENS4_18smem_ptr_flag_bitsILi8EEENSX_INS5_IJNSA_ILi8EEESH_EEENS5_IJSH_SB_EEEEEEEvNS4_8identityENS4_13SM90_TMA_LOADES1F_vS1G_EENS_8epilogue10collective18CollectiveEpilogueINS1J_23Sm100TmaWarpSpecializedILi4ELi2ELi64ELb0ELb0EEEJSI_NS5_IJNSX_ISF_SB_EENSX_ISH_SB_EEEEESJ_SK_SJ_SK_NS1J_6fusion15FusionCallbacksIS1N_NS1R_17LinearCombinationISJ_fSJ_fLNS_15FloatRoundStyleE2EEESI_S1Q_JEEENS4_5SM1004TMEM4LOAD26SM100_TMEM_LOAD_32dp32b64xES1H_S1F_NS4_39AutoVectorizingCopyWithAssumedAlignmentILi128EEENS4_14SM90_TMA_STOREES1F_S22_S22_EEEvvEEEEvNT_6ParamsE)
        /*0038*/ 	.word	0x00000000


	//----- nvinfo : EIATTR_MIN_STACK_SIZE
	.align		4
.L_28:
        /*003c*/ 	.byte	0x04, 0x12
        /*003e*/ 	.short	(.L_30 - .L_29)
	.align		4
.L_29:
        /*0040*/ 	.word	index@(_ZN7cutlass13device_kernelINS_4gemm6kernel13GemmUniversalIN4cute5tupleIJiiiiEEENS1_10collective13CollectiveMmaINS1_35MainloopSm100TmaUmmaWarpSpecializedILi7ELi2ELi2ENS5_IJNS4_1CILi1EEENSA_ILi4EEESB_EEEEENS5_IJNSA_ILi128EEENSA_ILi256EEENSA_ILi64EEEEEENS_12float_e5m2_tENS5_IJlSB_lEEESJ_SK_NS4_8TiledMMAINS4_8MMA_AtomIJNS4_10MMA_TraitsINS4_19SM100_MMA_F8F6F4_SSEJSJ_SJ_fSF_SG_NS4_17integral_constantINS4_4UMMA5MajorELSR_0EEESS_NSP_INSQ_7ScaleInELST_0EEESU_EEEEEENS4_6LayoutINS5_IJSB_SB_SB_EEENS5_IJNSA_ILi0EEESZ_SZ_EEEEENS5_IJNS4_10UnderscoreES12_S12_EEEEENS4_23SM90_TMA_LOAD_MULTICASTENS4_14ComposedLayoutINS4_7SwizzleILi2ELi4ELi3EEENS4_18smem_ptr_flag_bitsILi8EEENSX_INS5_IJNSA_ILi8EEESH_EEENS5_IJSH_SB_EEEEEEEvNS4_8identityENS4_13SM90_TMA_LOADES1F_vS1G_EENS_8epilogue10collective18CollectiveEpilogueINS1J_23Sm100TmaWarpSpecializedILi4ELi2ELi64ELb0ELb0EEEJSI_NS5_IJNSX_ISF_SB_EENSX_ISH_SB_EEEEESJ_SK_SJ_SK_NS1J_6fusion15FusionCallbacksIS1N_NS1R_17LinearCombinationISJ_fSJ_fLNS_15FloatRoundStyleE2EEESI_S1Q_JEEENS4_5SM1004TMEM4LOAD26SM100_TMEM_LOAD_32dp32b64xES1H_S1F_NS4_39AutoVectorizingCopyWithAssumedAlignmentILi128EEENS4_14SM90_TMA_STOREES1F_S22_S22_EEEvvEEEEvNT_6ParamsE)
        /*0044*/ 	.word	0x00000000
.L_30:


//--------------------- .nv.compat                --------------------------
	.section	.nv.compat,"",@"SHT_CUDA_COMPAT_INFO"
	.align	4
        /*0000*/ 	.byte	0x02, 0x09, 0x01, 0x00, 0x02, 0x02, 0x02, 0x00, 0x02, 0x05, 0x05, 0x00, 0x03, 0x07, 0x01, 0x01
        /*0010*/ 	.byte	0x02, 0x03, 0x01, 0x00, 0x02, 0x06, 0x01, 0x00, 0x04, 0x0b, 0x08, 0x00, 0x09, 0x00, 0x00, 0x00
        /*0020*/ 	.byte	0x00, 0x00, 0x00, 0x00


//--------------------- .nv.info._ZN7cutlass13device_kernelINS_4gemm6kernel13GemmUniversalIN4cute5tupleIJiiiiEEENS1_10collective13CollectiveMmaINS1_35MainloopSm100TmaUmmaWarpSpecializedILi7ELi2ELi2ENS5_IJNS4_1CILi1EEENSA_ILi4EEESB_EEEEENS5_IJNSA_ILi128EEENSA_ILi256EEENSA_ILi64EEEEEENS_12float_e5m2_tENS5_IJlSB_lEEESJ_SK_NS4_8TiledMMAINS4_8MMA_AtomIJNS4_10MMA_TraitsINS4_19SM100_MMA_F8F6F4_SSEJSJ_SJ_fSF_SG_NS4_17integral_constantINS4_4UMMA5MajorELSR_0EEESS_NSP_INSQ_7ScaleInELST_0EEESU_EEEEEENS4_6LayoutINS5_IJSB_SB_SB_EEENS5_IJNSA_ILi0EEESZ_SZ_EEEEENS5_IJNS4_10UnderscoreES12_S12_EEEEENS4_23SM90_TMA_LOAD_MULTICASTENS4_14ComposedLayoutINS4_7SwizzleILi2ELi4ELi3EEENS4_18smem_ptr_flag_bitsILi8EEENSX_INS5_IJNSA_ILi8EEESH_EEENS5_IJSH_SB_EEEEEEEvNS4_8identityENS4_13SM90_TMA_LOADES1F_vS1G_EENS_8epilogue10collective18CollectiveEpilogueINS1J_23Sm100TmaWarpSpecializedILi4ELi2ELi64ELb0ELb0EEEJSI_NS5_IJNSX_ISF_SB_EENSX_ISH_SB_EEEEESJ_SK_SJ_SK_NS1J_6fusion15FusionCallbacksIS1N_NS1R_17LinearCombinationISJ_fSJ_fLNS_15FloatRoundStyleE2EEESI_S1Q_JEEENS4_5SM1004TMEM4LOAD26SM100_TMEM_LOAD_32dp32b64xES1H_S1F_NS4_39AutoVectorizingCopyWithAssumedAlignmentILi128EEENS4_14SM90_TMA_STOREES1F_S22_S22_EEEvvEEEEvNT_6ParamsE --------------------------
	.section	.nv.info._ZN7cutlass13device_kernelINS_4gemm6kernel13GemmUniversalIN4cute5tupleIJiiiiEEENS1_10collective13CollectiveMmaINS1_35MainloopSm100TmaUmmaWarpSpecializedILi7ELi2ELi2ENS5_IJNS4_1CILi1EEENSA_ILi4EEESB_EEEEENS5_IJNSA_ILi128EEENSA_ILi256EEENSA_ILi64EEEEEENS_12float_e5m2_tENS5_IJlSB_lEEESJ_SK_NS4_8TiledMMAINS4_8MMA_AtomIJNS4_10MMA_TraitsINS4_19SM100_MMA_F8F6F4_SSEJSJ_SJ_fSF_SG_NS4_17integral_constantINS4_4UMMA5MajorELSR_0EEESS_NSP_INSQ_7ScaleInELST_0EEESU_EEEEEENS4_6LayoutINS5_IJSB_SB_SB_EEENS5_IJNSA_ILi0EEESZ_SZ_EEEEENS5_IJNS4_10UnderscoreES12_S12_EEEEENS4_23SM90_TMA_LOAD_MULTICASTENS4_14ComposedLayoutINS4_7SwizzleILi2ELi4ELi3EEENS4_18smem_ptr_flag_bitsILi8EEENSX_INS5_IJNSA_ILi8EEESH_EEENS5_IJSH_SB_EEEEEEEvNS4_8identityENS4_13SM90_TMA_LOADES1F_vS1G_EENS_8epilogue10collective18CollectiveEpilogueINS1J_23Sm100TmaWarpSpecializedILi4ELi2ELi64ELb0ELb0EEEJSI_NS5_IJNSX_ISF_SB_EENSX_ISH_SB_EEEEESJ_SK_SJ_SK_NS1J_6fusion15FusionCallbacksIS1N_NS1R_17LinearCombinationISJ_fSJ_fLNS_15FloatRoundStyleE2EEESI_S1Q_JEEENS4_5SM1004TMEM4LOAD26SM100_TMEM_LOAD_32dp32b64xES1H_S1F_NS4_39AutoVectorizingCopyWithAssumedAlignmentILi128EEENS4_14SM90_TMA_STOREES1F_S22_S22_EEEvvEEEEvNT_6ParamsE,"",@"SHT_CUDA_INFO"
	.sectionflags	@""
	.align	4


	//----- nvinfo : EIATTR_CUDA_API_VERSION
	.align		4
        /*0000*/ 	.byte	0x04, 0x37
        /*0002*/ 	.short	(.L_32 - .L_31)
.L_31:
        /*0004*/ 	.word	0x00000082


	//----- nvinfo : EIATTR_KPARAM_INFO
	.align		4
.L_32:
        /*0008*/ 	.byte	0x04, 0x17
        /*000a*/ 	.short	(.L_34 - .L_33)
.L_33:
        /*000c*/ 	.word	0x00000000
        /*0010*/ 	.short	0x0000
        /*0012*/ 	.short	0x0000
        /*0014*/ 	.byte	0x00, 0xf0, 0x01, 0x20


	//----- nvinfo : EIATTR_AT_ENTRY_FRAGMENTS
	.align		4
.L_34:
        /*0018*/ 	.byte	0x04, 0x4f
        /*001a*/ 	.short	(.L_36 - .L_35)


	//   ....[0]....
.L_35:
        /*001c*/ 	.word	0x00000006


	//----- nvinfo : EIATTR_RESERVED_SMEM_USED
	.align		4
.L_36:
        /*0020*/ 	.byte	0x01, 0x41
	.zero		2


	//----- nvinfo : EIATTR_SPARSE_MMA_MASK
	.align		4
        /*0024*/ 	.byte	0x03, 0x50
        /*0026*/ 	.short	0x0000


	//----- nvinfo : EIATTR_TCGEN05_1CTA_USED
	.align		4
        /*0028*/ 	.byte	0x01, 0x51
	.zero		2


	//----- nvinfo : EIATTR_MAXREG_COUNT
	.align		4
        /*002c*/ 	.byte	0x03, 0x1b
        /*002e*/ 	.short	0x00ff


	//----- nvinfo : EIATTR_NUM_BARRIERS
	.align		4
        /*0030*/ 	.byte	0x02, 0x4c
        /*0032*/ 	.byte	0x07
	.zero		1


	//----- nvinfo : EIATTR_EXTERNS
	.align		4
        /*0034*/ 	.byte	0x04, 0x0f
        /*0036*/ 	.short	(.L_38 - .L_37)


	//   ....[0]....
	.align		4
.L_37:
        /*0038*/ 	.word	index@(__assertfail)


	//----- nvinfo : EIATTR_MERCURY_ISA_VERSION
	.align		4
.L_38:
        /*003c*/ 	.byte	0x03, 0x5f
        /*003e*/ 	.short	0x0101


	//----- nvinfo : EIATTR_INT_WARP_WIDE_INSTR_OFFSETS
	.align		4
        /*0040*/ 	.byte	0x04, 0x31
        /*0042*/ 	.short	(.L_40 - .L_39)


	//   ....[0]....
.L_39:
        /*0044*/ 	.word	0x00003cd0


	//   ....[1]....
        /*0048*/ 	.word	0x00003cf0


	//   ....[2]....
        /*004c*/ 	.word	0x00003d20


	//   ....[3]....
        /*0050*/ 	.word	0x000048a0


	//   ....[4]....
        /*0054*/ 	.word	0x00004910


	//   ....[5]....
        /*0058*/ 	.word	0x000049e0


	//   ....[6]....
        /*005c*/ 	.word	0x00004a60


	//   ....[7]....
        /*0060*/ 	.word	0x00004b50


	//   ....[8]....
        /*0064*/ 	.word	0x00004bd0


	//   ....[9]....
        /*0068*/ 	.word	0x00004cb0


	//   ....[10]....
        /*006c*/ 	.word	0x00004d60


	//----- nvinfo : EIATTR_COOP_GROUP_MASK_REGIDS
	.align		4
.L_40:
        /*0070*/ 	.byte	0x04, 0x29
        /*0072*/ 	.short	(.L_42 - .L_41)


	//   ....[0]....
.L_41:
        /*0074*/ 	.word	0xffffffff


	//   ....[1]....
        /*0078*/ 	.word	0xffffffff


	//   ....[2]....
        /*007c*/ 	.word	0xffffffff


	//   ....[3]....
        /*0080*/ 	.word	0xffffffff


	//   ....[4]....
        /*0084*/ 	.word	0xffffffff


	//   ....[5]....
        /*0088*/ 	.word	0xffffffff


	//   ....[6]....
        /*008c*/ 	.word	0xffffffff


	//   ....[7]....
        /*0090*/ 	.word	0xffffffff


	//   ....[8]....
        /*0094*/ 	.word	0xffffffff


	//   ....[9]....
        /*0098*/ 	.word	0xffffffff


	//   ....[10]....
        /*009c*/ 	.word	0xffffffff


	//   ....[11]....
        /*00a0*/ 	.word	0xffffffff


	//   ....[12]....
        /*00a4*/ 	.word	0xffffffff


	//   ....[13]....
        /*00a8*/ 	.word	0xffffffff


	//----- nvinfo : EIATTR_COOP_GROUP_INSTR_OFFSETS
	.align		4
.L_42:
        /*00ac*/ 	.byte	0x04, 0x28
        /*00ae*/ 	.short	(.L_44 - .L_43)


	//   ....[0]....
.L_43:
        /*00b0*/ 	.word	0x00000080


	//   ....[1]....
        /*00b4*/ 	.word	0x000004f0


	//   ....[2]....
        /*00b8*/ 	.word	0x00000700


	//   ....[3]....
        /*00bc*/ 	.word	0x000008a0


	//   ....[4]....
        /*00c0*/ 	.word	0x000009a0


	//   ....[5]....
        /*00c4*/ 	.word	0x00000b10


	//   ....[6]....
        /*00c8*/ 	.word	0x00000c70


	//   ....[7]....
        /*00cc*/ 	.word	0x00000e20


	//   ....[8]....
        /*00d0*/ 	.word	0x00002090


	//   ....[9]....
        /*00d4*/ 	.word	0x00003120


	//   ....[10]....
        /*00d8*/ 	.word	0x00003330


	//   ....[11]....
        /*00dc*/ 	.word	0x00003360


	//   ....[12]....
        /*00e0*/ 	.word	0x00003bb0


	//   ....[13]....
        /*00e4*/ 	.word	0x00003de0


	//----- nvinfo : EIATTR_VRC_CTA_INIT_COUNT
	.align		4
.L_44:
        /*00e8*/ 	.byte	0x02, 0x4a
        /*00ea*/ 	.byte	0x80
	.zero		1


	//----- nvinfo : EIATTR_SYSCALL_OFFSETS
	.align		4
        /*00ec*/ 	.byte	0x04, 0x46
        /*00ee*/ 	.short	(.L_46 - .L_45)


	//   ....[0]....
.L_45:
        /*00f0*/ 	.word	0x000059e0


	//   ....[1]....
        /*00f4*/ 	.word	0x00005b20


	//   ....[2]....
        /*00f8*/ 	.word	0x000063b0


	//   ....[3]....
        /*00fc*/ 	.word	0x000079d0


	//   ....[4]....
        /*0100*/ 	.word	0x00008f80


	//   ....[5]....
        /*0104*/ 	.word	0x0000a550


	//----- nvinfo : EIATTR_MBARRIER_INSTR_OFFSETS
	.align		4
.L_46:
        /*0108*/ 	.byte	0x04, 0x39
        /*010a*/ 	.short	(.L_48 - .L_47)


	//   ....[0]....
.L_47:
        /*010c*/ 	.word	0x00000610
        /*0110*/ 	.word	0x000000ff
        /*0114*/ 	.word	0x00000000
        /*0118*/ 	.short	0x0100
        /*011a*/ 	.byte	0x04
	.zero		1


	//   ....[1]....
        /*011c*/ 	.word	0x00000620
        /*0120*/ 	.word	0x000000ff
        /*0124*/ 	.word	0x00000038
        /*0128*/ 	.short	0x0100
        /*012a*/ 	.byte	0x04
	.zero		1


	//   ....[2]....
        /*012c*/ 	.word	0x00000630
        /*0130*/ 	.word	0x000000ff
        /*0134*/ 	.word	0x00000008
        /*0138*/ 	.short	0x0100
        /*013a*/ 	.byte	0x04
	.zero		1


	//   ....[3]....
        /*013c*/ 	.word	0x00000640
        /*0140*/ 	.word	0x000000ff
        /*0144*/ 	.word	0x00000040
        /*0148*/ 	.short	0x0100
        /*014a*/ 	.byte	0x04
	.zero		1


	//   ....[4]....
        /*014c*/ 	.word	0x00000650
        /*0150*/ 	.word	0x000000ff
        /*0154*/ 	.word	0x00000010
        /*0158*/ 	.short	0x0100
        /*015a*/ 	.byte	0x04
	.zero		1


	//   ....[5]....
        /*015c*/ 	.word	0x00000660
        /*0160*/ 	.word	0x000000ff
        /*0164*/ 	.word	0x00000048
        /*0168*/ 	.short	0x0100
        /*016a*/ 	.byte	0x04
	.zero		1


	//   ....[6]....
        /*016c*/ 	.word	0x00000670
        /*0170*/ 	.word	0x000000ff
        /*0174*/ 	.word	0x00000018
        /*0178*/ 	.short	0x0100
        /*017a*/ 	.byte	0x04
	.zero		1


	//   ....[7]....
        /*017c*/ 	.word	0x00000680
        /*0180*/ 	.word	0x000000ff
        /*0184*/ 	.word	0x00000050
        /*0188*/ 	.short	0x0100
        /*018a*/ 	.byte	0x04
	.zero		1


	//   ....[8]....
        /*018c*/ 	.word	0x00000690
        /*0190*/ 	.word	0x000000ff
        /*0194*/ 	.word	0x00000020
        /*0198*/ 	.short	0x0100
        /*019a*/ 	.byte	0x04
	.zero		1


	//   ....[9]....
        /*019c*/ 	.word	0x000006a0
        /*01a0*/ 	.word	0x000000ff
        /*01a4*/ 	.word	0x00000058
        /*01a8*/ 	.short	0x0100
        /*01aa*/ 	.byte	0x04
	.zero		1


	//   ....[10]....
        /*01ac*/ 	.word	0x000006b0
        /*01b0*/ 	.word	0x000000ff
        /*01b4*/ 	.word	0x00000028
        /*01b8*/ 	.short	0x0100
        /*01ba*/ 	.byte	0x04
	.zero		1


	//   ....[11]....
        /*01bc*/ 	.word	0x000006c0
        /*01c0*/ 	.word	0x000000ff
        /*01c4*/ 	.word	0x00000060
        /*01c8*/ 	.short	0x0100
        /*01ca*/ 	.byte	0x04
	.zero		1


	//   ....[12]....
        /*01cc*/ 	.word	0x000006d0
        /*01d0*/ 	.word	0x000000ff
        /*01d4*/ 	.word	0x00000030
        /*01d8*/ 	.short	0x0100
        /*01da*/ 	.byte	0x04
	.zero		1


	//   ....[13]....
        /*01dc*/ 	.word	0x000006e0
        /*01e0*/ 	.word	0x000000ff
        /*01e4*/ 	.word	0x00000068
        /*01e8*/ 	.short	0x0100
        /*01ea*/ 	.byte	0x04
	.zero		1


	//   ....[14]....
        /*01ec*/ 	.word	0x00000810
        /*01f0*/ 	.word	0x000000ff
        /*01f4*/ 	.word	0x00000070
        /*01f8*/ 	.short	0x0100
        /*01fa*/ 	.byte	0x04
	.zero		1


	//   ....[15]....
        /*01fc*/ 	.word	0x00000820
        /*0200*/ 	.word	0x000000ff
        /*0204*/ 	.word	0x00000090
        /*0208*/ 	.short	0x0100
        /*020a*/ 	.byte	0x04
	.zero		1


	//   ....[16]....
        /*020c*/ 	.word	0x00000830
        /*0210*/ 	.word	0x000000ff
        /*0214*/ 	.word	0x00000078
        /*0218*/ 	.short	0x0100
        /*021a*/ 	.byte	0x04
	.zero		1


	//   ....[17]....
        /*021c*/ 	.word	0x00000840
        /*0220*/ 	.word	0x000000ff
        /*0224*/ 	.word	0x00000098
        /*0228*/ 	.short	0x0100
        /*022a*/ 	.byte	0x04
	.zero		1


	//   ....[18]....
        /*022c*/ 	.word	0x00000850
        /*0230*/ 	.word	0x000000ff
        /*0234*/ 	.word	0x00000080
        /*0238*/ 	.short	0x0100
        /*023a*/ 	.byte	0x04
	.zero		1


	//   ....[19]....
        /*023c*/ 	.word	0x00000860
        /*0240*/ 	.word	0x000000ff
        /*0244*/ 	.word	0x000000a0
        /*0248*/ 	.short	0x0100
        /*024a*/ 	.byte	0x04
	.zero		1


	//   ....[20]....
        /*024c*/ 	.word	0x00000870
        /*0250*/ 	.word	0x000000ff
        /*0254*/ 	.word	0x00000088
        /*0258*/ 	.short	0x0100
        /*025a*/ 	.byte	0x04
	.zero		1


	//   ....[21]....
        /*025c*/ 	.word	0x00000880
        /*0260*/ 	.word	0x000000ff
        /*0264*/ 	.word	0x000000a8
        /*0268*/ 	.short	0x0100
        /*026a*/ 	.byte	0x04
	.zero		1


	//   ....[22]....
        /*026c*/ 	.word	0x00000970
        /*0270*/ 	.word	0x000000ff
        /*0274*/ 	.word	0x000000b0
        /*0278*/ 	.short	0x0100
        /*027a*/ 	.byte	0x06
	.zero		1


	//   ....[23]....
        /*027c*/ 	.word	0x00000980
        /*0280*/ 	.word	0x000000ff
        /*0284*/ 	.word	0x000000b8
        /*0288*/ 	.short	0x0100
        /*028a*/ 	.byte	0x06
	.zero		1


	//   ....[24]....
        /*028c*/ 	.word	0x00000ac0
        /*0290*/ 	.word	0x000000ff
        /*0294*/ 	.word	0x000000c0
        /*0298*/ 	.short	0x0100
        /*029a*/ 	.byte	0x06
	.zero		1


	//   ....[25]....
        /*029c*/ 	.word	0x00000ad0
        /*02a0*/ 	.word	0x000000ff
        /*02a4*/ 	.word	0x000000d0
        /*02a8*/ 	.short	0x0100
        /*02aa*/ 	.byte	0x06
	.zero		1


	//   ....[26]....
        /*02ac*/ 	.word	0x00000ae0
        /*02b0*/ 	.word	0x000000ff
        /*02b4*/ 	.word	0x000000c8
        /*02b8*/ 	.short	0x0100
        /*02ba*/ 	.byte	0x06
	.zero		1


	//   ....[27]....
        /*02bc*/ 	.word	0x00000af0
        /*02c0*/ 	.word	0x000000ff
        /*02c4*/ 	.word	0x000000d8
        /*02c8*/ 	.short	0x0100
        /*02ca*/ 	.byte	0x06
	.zero		1


	//   ....[28]....
        /*02cc*/ 	.word	0x00000c20
        /*02d0*/ 	.word	0x000000ff
        /*02d4*/ 	.word	0x000000e0
        /*02d8*/ 	.short	0x0100
        /*02da*/ 	.byte	0x04
	.zero		1


	//   ....[29]....
        /*02dc*/ 	.word	0x00000c30
        /*02e0*/ 	.word	0x000000ff
        /*02e4*/ 	.word	0x000000f0
        /*02e8*/ 	.short	0x0100
        /*02ea*/ 	.byte	0x04
	.zero		1


	//   ....[30]....
        /*02ec*/ 	.word	0x00000c40
        /*02f0*/ 	.word	0x000000ff
        /*02f4*/ 	.word	0x000000e8
        /*02f8*/ 	.short	0x0100
        /*02fa*/ 	.byte	0x04
	.zero		1


	//   ....[31]....
        /*02fc*/ 	.word	0x00000c50
        /*0300*/ 	.word	0x000000ff
        /*0304*/ 	.word	0x000000f8
        /*0308*/ 	.short	0x0100
        /*030a*/ 	.byte	0x04
	.zero		1


	//   ....[32]....
        /*030c*/ 	.word	0x00000d40
        /*0310*/ 	.word	0x000000ff
        /*0314*/ 	.word	0x00000100
        /*0318*/ 	.short	0x0100
        /*031a*/ 	.byte	0x04
	.zero		1


	//   ....[33]....
        /*031c*/ 	.word	0x00000d50
        /*0320*/ 	.word	0x000000ff
        /*0324*/ 	.word	0x00000110
        /*0328*/ 	.short	0x0100
        /*032a*/ 	.byte	0x04
	.zero		1


	//   ....[34]....
        /*032c*/ 	.word	0x00000d60
        /*0330*/ 	.word	0x000000ff
        /*0334*/ 	.word	0x00000108
        /*0338*/ 	.short	0x0100
        /*033a*/ 	.byte	0x04
	.zero		1


	//   ....[35]....
        /*033c*/ 	.word	0x00000d70
        /*0340*/ 	.word	0x000000ff
        /*0344*/ 	.word	0x00000118
        /*0348*/ 	.short	0x0100
        /*034a*/ 	.byte	0x04
	.zero		1


	//   ....[36]....
        /*034c*/ 	.word	0x00001940
        /*0350*/ 	.word	0x00000000
        /*0354*/ 	.word	0x00000110
        /*0358*/ 	.short	0x010a
        /*035a*/ 	.byte	0xff
	.zero		1


	//   ....[37]....
        /*035c*/ 	.word	0x00001960
        /*0360*/ 	.word	0x00000000
        /*0364*/ 	.word	0x00000100
        /*0368*/ 	.short	0x0101
        /*036a*/ 	.byte	0xff
	.zero		1


	//   ....[38]....
        /*036c*/ 	.word	0x00001a20
        /*0370*/ 	.word	0x000000ff
        /*0374*/ 	.word	0x00000038
        /*0378*/ 	.short	0x010a
        /*037a*/ 	.byte	0x04
	.zero		1


	//   ....[39]....
        /*037c*/ 	.word	0x00001aa0
        /*0380*/ 	.word	0x000000ff
        /*0384*/ 	.word	0x00000038
        /*0388*/ 	.short	0x010a
        /*038a*/ 	.byte	0x21
	.zero		1


	//   ....[40]....
        /*038c*/ 	.word	0x00001c30
        /*0390*/ 	.word	0x000000ff
        /*0394*/ 	.word	0x00000038
        /*0398*/ 	.short	0x010a
        /*039a*/ 	.byte	0x08
	.zero		1


	//   ....[41]....
        /*039c*/ 	.word	0x00001d50
        /*03a0*/ 	.word	0x000000ff
        /*03a4*/ 	.word	0x000000b8
        /*03a8*/ 	.short	0x0101
        /*03aa*/ 	.byte	0x07
	.zero		1


	//   ....[42]....
        /*03ac*/ 	.word	0x00001d70
        /*03b0*/ 	.word	0x000000ff
        /*03b4*/ 	.word	0x00000038
        /*03b8*/ 	.short	0x010a
        /*03ba*/ 	.byte	0x04
	.zero		1


	//   ....[43]....
        /*03bc*/ 	.word	0x00001df0
        /*03c0*/ 	.word	0x000000ff
        /*03c4*/ 	.word	0x00000038
        /*03c8*/ 	.short	0x010a
        /*03ca*/ 	.byte	0x11
	.zero		1


	//   ....[44]....
        /*03cc*/ 	.word	0x00001f80
        /*03d0*/ 	.word	0x000000ff
        /*03d4*/ 	.word	0x00000038
        /*03d8*/ 	.short	0x010a
        /*03da*/ 	.byte	0x06
	.zero		1


	//   ....[45]....
        /*03dc*/ 	.word	0x000020c0
        /*03e0*/ 	.word	0x00000003
        /*03e4*/ 	.word	0x000000c0
        /*03e8*/ 	.short	0x010a
        /*03ea*/ 	.byte	0xff
	.zero		1


	//   ....[46]....
        /*03ec*/ 	.word	0x00002210
        /*03f0*/ 	.word	0x00000000
        /*03f4*/ 	.word	0x00000000
        /*03f8*/ 	.short	0x0101
        /*03fa*/ 	.byte	0xff
	.zero		1


	//   ....[47]....
        /*03fc*/ 	.word	0x000027c0
        /*0400*/ 	.word	0x000000ff
        /*0404*/ 	.word	0x00000000
        /*0408*/ 	.short	0x010a
        /*040a*/ 	.byte	0x04
	.zero		1


	//   ....[48]....
        /*040c*/ 	.word	0x00002850
        /*0410*/ 	.word	0x000000ff
        /*0414*/ 	.word	0x00000000
        /*0418*/ 	.short	0x010a
        /*041a*/ 	.byte	0x05
	.zero		1


	//   ....[49]....
        /*041c*/ 	.word	0x000028e0
        /*0420*/ 	.word	0x000000ff
        /*0424*/ 	.word	0x00000000
        /*0428*/ 	.short	0x010a
        /*042a*/ 	.byte	0x05
	.zero		1


	//   ....[50]....
        /*042c*/ 	.word	0x00002970
        /*0430*/ 	.word	0x000000ff
        /*0434*/ 	.word	0x00000000
        /*0438*/ 	.short	0x010a
        /*043a*/ 	.byte	0x05
	.zero		1


	//   ....[51]....
        /*043c*/ 	.word	0x00002a00
        /*0440*/ 	.word	0x000000ff
        /*0444*/ 	.word	0x00000000
        /*0448*/ 	.short	0x010a
        /*044a*/ 	.byte	0x05
	.zero		1


	//   ....[52]....
        /*044c*/ 	.word	0x00002a90
        /*0450*/ 	.word	0x000000ff
        /*0454*/ 	.word	0x00000000
        /*0458*/ 	.short	0x010a
        /*045a*/ 	.byte	0x05
	.zero		1


	//   ....[53]....
        /*045c*/ 	.word	0x00002b30
        /*0460*/ 	.word	0x00000000
        /*0464*/ 	.word	0x00000000
        /*0468*/ 	.short	0x010a
        /*046a*/ 	.byte	0xff
	.zero		1


	//   ....[54]....
        /*046c*/ 	.word	0x00002c70
        /*0470*/ 	.word	0x00000002
        /*0474*/ 	.word	0x00000100
        /*0478*/ 	.short	0x010a
        /*047a*/ 	.byte	0xff
	.zero		1


	//   ....[55]....
        /*047c*/ 	.word	0x00002cd0
        /*0480*/ 	.word	0x00000004
        /*0484*/ 	.word	0x00000000
        /*0488*/ 	.short	0x0101
        /*048a*/ 	.byte	0xff
	.zero		1


	//   ....[56]....
        /*048c*/ 	.word	0x00002cf0
        /*0490*/ 	.word	0x000000ff
        /*0494*/ 	.word	0x000000d0
        /*0498*/ 	.short	0x010a
        /*049a*/ 	.byte	0x04
	.zero		1


	//   ....[57]....
        /*049c*/ 	.word	0x00002e10
        /*04a0*/ 	.word	0x00000002
        /*04a4*/ 	.word	0x000000c0
        /*04a8*/ 	.short	0x010a
        /*04aa*/ 	.byte	0xff
	.zero		1


	//   ....[58]....
        /*04ac*/ 	.word	0x00002f20
        /*04b0*/ 	.word	0x00000002
        /*04b4*/ 	.word	0x00000000
        /*04b8*/ 	.short	0x0101
        /*04ba*/ 	.byte	0xff
	.zero		1


	//   ....[59]....
        /*04bc*/ 	.word	0x00002fb0
        /*04c0*/ 	.word	0x000000ff
        /*04c4*/ 	.word	0x000000d0
        /*04c8*/ 	.short	0x0106
        /*04ca*/ 	.byte	0x04
	.zero		1


	//   ....[60]....
        /*04cc*/ 	.word	0x00002fd0
        /*04d0*/ 	.word	0x000000ff
        /*04d4*/ 	.word	0x000000d0
        /*04d8*/ 	.short	0x010a
        /*04da*/ 	.byte	0x04
	.zero		1


	//   ....[61]....
        /*04dc*/ 	.word	0x00003060
        /*04e0*/ 	.word	0x000000ff
        /*04e4*/ 	.word	0x000000d0
        /*04e8*/ 	.short	0x0106
        /*04ea*/ 	.byte	0x07
	.zero		1


	//   ....[62]....
        /*04ec*/ 	.word	0x000030a0
        /*04f0*/ 	.word	0x00000000
        /*04f4*/ 	.word	0x000000d0
        /*04f8*/ 	.short	0x010a
        /*04fa*/ 	.byte	0xff
	.zero		1


	//   ....[63]....
        /*04fc*/ 	.word	0x000035c0
        /*0500*/ 	.word	0x00000000
        /*0504*/ 	.word	0x000000c0
        /*0508*/ 	.short	0x010a
        /*050a*/ 	.byte	0xff
	.zero		1


	//   ....[64]....
        /*050c*/ 	.word	0x000036d0
        /*0510*/ 	.word	0x00000003
        /*0514*/ 	.word	0x00000000
        /*0518*/ 	.short	0x0101
        /*051a*/ 	.byte	0xff
	.zero		1


	//   ....[65]....
        /*051c*/ 	.word	0x000036e0
        /*0520*/ 	.word	0x000000ff
        /*0524*/ 	.word	0x00000000
        /*0528*/ 	.short	0x010a
        /*052a*/ 	.byte	0x04
	.zero		1


	//   ....[66]....
        /*052c*/ 	.word	0x00003700
        /*0530*/ 	.word	0x000000ff
        /*0534*/ 	.word	0x000000f0
        /*0538*/ 	.short	0x010a
        /*053a*/ 	.byte	0x16
	.zero		1


	//   ....[67]....
        /*053c*/ 	.word	0x000037d0
        /*0540*/ 	.word	0x000000ff
        /*0544*/ 	.word	0x00000000
        /*0548*/ 	.short	0x010a
        /*054a*/ 	.byte	0x05
	.zero		1


	//   ....[68]....
        /*054c*/ 	.word	0x00003910
        /*0550*/ 	.word	0x000000ff
        /*0554*/ 	.word	0x00000000
        /*0558*/ 	.short	0x010a
        /*055a*/ 	.byte	0x04
	.zero		1


	//   ....[69]....
        /*055c*/ 	.word	0x00003b00
        /*0560*/ 	.word	0x000000ff
        /*0564*/ 	.word	0x00000000
        /*0568*/ 	.short	0x010a
        /*056a*/ 	.byte	0x04
	.zero		1


	//   ....[70]....
        /*056c*/ 	.word	0x00003b90
        /*0570*/ 	.word	0x000000ff
        /*0574*/ 	.word	0x00000000
        /*0578*/ 	.short	0x010a
        /*057a*/ 	.byte	0x04
	.zero		1


	//   ....[71]....
        /*057c*/ 	.word	0x000040a0
        /*0580*/ 	.word	0x0000000c
        /*0584*/ 	.word	0x000000c0
        /*0588*/ 	.short	0x010a
        /*058a*/ 	.byte	0xff
	.zero		1


	//   ....[72]....
        /*058c*/ 	.word	0x00004210
        /*0590*/ 	.word	0x00000000
        /*0594*/ 	.word	0x00000000
        /*0598*/ 	.short	0x0101
        /*059a*/ 	.byte	0xff
	.zero		1


	//   ....[73]....
        /*059c*/ 	.word	0x000046a0
        /*05a0*/ 	.word	0x000000ff
        /*05a4*/ 	.word	0x000000b8
        /*05a8*/ 	.short	0x010a
        /*05aa*/ 	.byte	0x15
	.zero		1


	//   ....[74]....
        /*05ac*/ 	.word	0x00004820
        /*05b0*/ 	.word	0x000000ff
        /*05b4*/ 	.word	0x00000090
        /*05b8*/ 	.short	0x010a
        /*05ba*/ 	.byte	0x15
	.zero		1


	//   ....[75]....
        /*05bc*/ 	.word	0x00004990
        /*05c0*/ 	.word	0x000000ff
        /*05c4*/ 	.word	0x00000070
        /*05c8*/ 	.short	0x010b
        /*05ca*/ 	.byte	0x15
	.zero		1


	//   ....[76]....
        /*05cc*/ 	.word	0x000049a0
        /*05d0*/ 	.word	0x000000ff
        /*05d4*/ 	.word	0x00000000
        /*05d8*/ 	.short	0x0101
        /*05da*/ 	.byte	0x28
	.zero		1


	//   ....[77]....
        /*05dc*/ 	.word	0x000049b0
        /*05e0*/ 	.word	0x000000ff
        /*05e4*/ 	.word	0x00000098
        /*05e8*/ 	.short	0x010a
        /*05ea*/ 	.byte	0x15
	.zero		1


	//   ....[78]....
        /*05ec*/ 	.word	0x00004b00
        /*05f0*/ 	.word	0x000000ff
        /*05f4*/ 	.word	0x00000078
        /*05f8*/ 	.short	0x010b
        /*05fa*/ 	.byte	0x15
	.zero		1


	//   ....[79]....
        /*05fc*/ 	.word	0x00004b10
        /*0600*/ 	.word	0x000000ff
        /*0604*/ 	.word	0x00000000
        /*0608*/ 	.short	0x0101
        /*060a*/ 	.byte	0x27
	.zero		1


	//   ....[80]....
        /*060c*/ 	.word	0x00004b20
        /*0610*/ 	.word	0x000000ff
        /*0614*/ 	.word	0x000000a0
        /*0618*/ 	.short	0x010a
        /*061a*/ 	.byte	0x15
	.zero		1


	//   ....[81]....
        /*061c*/ 	.word	0x00004c60
        /*0620*/ 	.word	0x000000ff
        /*0624*/ 	.word	0x00000080
        /*0628*/ 	.short	0x010b
        /*062a*/ 	.byte	0x15
	.zero		1


	//   ....[82]....
        /*062c*/ 	.word	0x00004c70
        /*0630*/ 	.word	0x000000ff
        /*0634*/ 	.word	0x00000000
        /*0638*/ 	.short	0x0101
        /*063a*/ 	.byte	0x26
	.zero		1


	//   ....[83]....
        /*063c*/ 	.word	0x00004c80
        /*0640*/ 	.word	0x000000ff
        /*0644*/ 	.word	0x000000a8
        /*0648*/ 	.short	0x010a
        /*064a*/ 	.byte	0x15
	.zero		1


	//   ....[84]....
        /*064c*/ 	.word	0x00004e70
        /*0650*/ 	.word	0x000000ff
        /*0654*/ 	.word	0x00000088
        /*0658*/ 	.short	0x010b
        /*065a*/ 	.byte	0x15
	.zero		1


	//   ....[85]....
        /*065c*/ 	.word	0x00004e80
        /*0660*/ 	.word	0x000000ff
        /*0664*/ 	.word	0x00000000
        /*0668*/ 	.short	0x0101
        /*066a*/ 	.byte	0x25
	.zero		1


	//   ....[86]....
        /*066c*/ 	.word	0x00004eb0
        /*0670*/ 	.word	0x000000ff
        /*0674*/ 	.word	0x00000090
        /*0678*/ 	.short	0x010a
        /*067a*/ 	.byte	0x15
	.zero		1


	//   ....[87]....
        /*067c*/ 	.word	0x00004ed0
        /*0680*/ 	.word	0x000000ff
        /*0684*/ 	.word	0x00000098
        /*0688*/ 	.short	0x010a
        /*068a*/ 	.byte	0x15
	.zero		1


	//   ....[88]....
        /*068c*/ 	.word	0x00004ef0
        /*0690*/ 	.word	0x000000ff
        /*0694*/ 	.word	0x000000a0
        /*0698*/ 	.short	0x010a
        /*069a*/ 	.byte	0x15
	.zero		1


	//   ....[89]....
        /*069c*/ 	.word	0x00004f30
        /*06a0*/ 	.word	0x00000000
        /*06a4*/ 	.word	0x000000a8
        /*06a8*/ 	.short	0x010a
        /*06aa*/ 	.byte	0xff
	.zero		1


	//   ....[90]....
        /*06ac*/ 	.word	0x00005270
        /*06b0*/ 	.word	0x00000003
        /*06b4*/ 	.word	0x000000c0
        /*06b8*/ 	.short	0x010a
        /*06ba*/ 	.byte	0xff
	.zero		1


	//   ....[91]....
        /*06bc*/ 	.word	0x000053f0
        /*06c0*/ 	.word	0x00000000
        /*06c4*/ 	.word	0x00000000
        /*06c8*/ 	.short	0x0101
        /*06ca*/ 	.byte	0xff
	.zero		1


	//   ....[92]....
        /*06cc*/ 	.word	0x00005f50
        /*06d0*/ 	.word	0x00000003
        /*06d4*/ 	.word	0x00000070
        /*06d8*/ 	.short	0x010a
        /*06da*/ 	.byte	0xff
	.zero		1


	//   ....[93]....
        /*06dc*/ 	.word	0x00005f90
        /*06e0*/ 	.word	0x000000b1
        /*06e4*/ 	.word	0x000000e0
        /*06e8*/ 	.short	0x010a
        /*06ea*/ 	.byte	0xff
	.zero		1


	//   ....[94]....
        /*06ec*/ 	.word	0x000060d0
        /*06f0*/ 	.word	0x00000003
        /*06f4*/ 	.word	0x00000070
        /*06f8*/ 	.short	0x010a
        /*06fa*/ 	.byte	0xff
	.zero		1


	//   ....[95]....
        /*06fc*/ 	.word	0x00006200
        /*0700*/ 	.word	0x00000000
        /*0704*/ 	.word	0x00000000
        /*0708*/ 	.short	0x0101
        /*070a*/ 	.byte	0xff
	.zero		1


	//   ....[96]....
        /*070c*/ 	.word	0x00006280
        /*0710*/ 	.word	0x000000b1
        /*0714*/ 	.word	0x000000e0
        /*0718*/ 	.short	0x010a
        /*071a*/ 	.byte	0xff
	.zero		1


	//   ....[97]....
        /*071c*/ 	.word	0x00007630
        /*0720*/ 	.word	0x000000be
        /*0724*/ 	.word	0x00000070
        /*0728*/ 	.short	0x010a
        /*072a*/ 	.byte	0xff
	.zero		1


	//   ....[98]....
        /*072c*/ 	.word	0x00007710
        /*0730*/ 	.word	0x000000be
        /*0734*/ 	.word	0x00000070
        /*0738*/ 	.short	0x010a
        /*073a*/ 	.byte	0xff
	.zero		1


	//   ....[99]....
        /*073c*/ 	.word	0x00007840
        /*0740*/ 	.word	0x00000000
        /*0744*/ 	.word	0x00000000
        /*0748*/ 	.short	0x0101
        /*074a*/ 	.byte	0xff
	.zero		1


	//   ....[100]....
        /*074c*/ 	.word	0x00008be0
        /*0750*/ 	.word	0x00000000
        /*0754*/ 	.word	0x00000070
        /*0758*/ 	.short	0x010a
        /*075a*/ 	.byte	0xff
	.zero		1


	//   ....[101]....
        /*075c*/ 	.word	0x00008cc0
        /*0760*/ 	.word	0x00000000
        /*0764*/ 	.word	0x00000070
        /*0768*/ 	.short	0x010a
        /*076a*/ 	.byte	0xff
	.zero		1


	//   ....[102]....
        /*076c*/ 	.word	0x00008e10
        /*0770*/ 	.word	0x00000002
        /*0774*/ 	.word	0x00000000
        /*0778*/ 	.short	0x0101
        /*077a*/ 	.byte	0xff
	.zero		1


	//   ....[103]....
        /*077c*/ 	.word	0x0000a1c0
        /*0780*/ 	.word	0x00000000
        /*0784*/ 	.word	0x00000070
        /*0788*/ 	.short	0x010a
        /*078a*/ 	.byte	0xff
	.zero		1


	//   ....[104]....
        /*078c*/ 	.word	0x0000a2a0
        /*0790*/ 	.word	0x00000000
        /*0794*/ 	.word	0x00000070
        /*0798*/ 	.short	0x010a
        /*079a*/ 	.byte	0xff
	.zero		1


	//   ....[105]....
        /*079c*/ 	.word	0x0000a3f0
        /*07a0*/ 	.word	0x00000002
        /*07a4*/ 	.word	0x00000000
        /*07a8*/ 	.short	0x0101
        /*07aa*/ 	.byte	0xff
	.zero		1


	//   ....[106]....
        /*07ac*/ 	.word	0x0000a9f0
        /*07b0*/ 	.word	0x000000ff
        /*07b4*/ 	.word	0x00000000
        /*07b8*/ 	.short	0x0101
        /*07ba*/ 	.byte	0x04
	.zero		1


	//   ....[107]....
        /*07bc*/ 	.word	0x0000b880
        /*07c0*/ 	.word	0x00000000
        /*07c4*/ 	.word	0x00000110
        /*07c8*/ 	.short	0x010a
        /*07ca*/ 	.byte	0xff
	.zero		1


	//   ....[108]....
        /*07cc*/ 	.word	0x0000b8e0
        /*07d0*/ 	.word	0x00000000
        /*07d4*/ 	.word	0x00000038
        /*07d8*/ 	.short	0x010a
        /*07da*/ 	.byte	0xff
	.zero		1


	//   ....[109]....
        /*07dc*/ 	.word	0x0000b940
        /*07e0*/ 	.word	0x00000000
        /*07e4*/ 	.word	0x00000038
        /*07e8*/ 	.short	0x010a
        /*07ea*/ 	.byte	0xff
	.zero		1


	//   ....[110]....
        /*07ec*/ 	.word	0x0000b990
        /*07f0*/ 	.word	0x00000003
        /*07f4*/ 	.word	0x000000c0
        /*07f8*/ 	.short	0x010a
        /*07fa*/ 	.byte	0xff
	.zero		1


	//   ....[111]....
        /*07fc*/ 	.word	0x0000b9f0
        /*0800*/ 	.word	0x00000000
        /*0804*/ 	.word	0x00000000
        /*0808*/ 	.short	0x010a
        /*080a*/ 	.byte	0xff
	.zero		1


	//   ....[112]....
        /*080c*/ 	.word	0x0000ba50
        /*0810*/ 	.word	0x00000000
        /*0814*/ 	.word	0x00000000
        /*0818*/ 	.short	0x010a
        /*081a*/ 	.byte	0xff
	.zero		1


	//   ....[113]....
        /*081c*/ 	.word	0x0000bab0
        /*0820*/ 	.word	0x00000000
        /*0824*/ 	.word	0x00000000
        /*0828*/ 	.short	0x010a
        /*082a*/ 	.byte	0xff
	.zero		1


	//   ....[114]....
        /*082c*/ 	.word	0x0000bb10
        /*0830*/ 	.word	0x00000000
        /*0834*/ 	.word	0x00000000
        /*0838*/ 	.short	0x010a
        /*083a*/ 	.byte	0xff
	.zero		1


	//   ....[115]....
        /*083c*/ 	.word	0x0000bb70
        /*0840*/ 	.word	0x00000000
        /*0844*/ 	.word	0x00000000
        /*0848*/ 	.short	0x010a
        /*084a*/ 	.byte	0xff
	.zero		1


	//   ....[116]....
        /*084c*/ 	.word	0x0000bbd0
        /*0850*/ 	.word	0x00000000
        /*0854*/ 	.word	0x00000000
        /*0858*/ 	.short	0x010a
        /*085a*/ 	.byte	0xff
	.zero		1


	//   ....[117]....
        /*085c*/ 	.word	0x0000bc20
        /*0860*/ 	.word	0x00000002
        /*0864*/ 	.word	0x00000100
        /*0868*/ 	.short	0x010a
        /*086a*/ 	.byte	0xff
	.zero		1


	//   ....[118]....
        /*086c*/ 	.word	0x0000bc80
        /*0870*/ 	.word	0x00000002
        /*0874*/ 	.word	0x000000d0
        /*0878*/ 	.short	0x010a
        /*087a*/ 	.byte	0xff
	.zero		1


	//   ....[119]....
        /*087c*/ 	.word	0x0000bcd0
        /*0880*/ 	.word	0x00000002
        /*0884*/ 	.word	0x000000c0
        /*0888*/ 	.short	0x010a
        /*088a*/ 	.byte	0xff
	.zero		1


	//   ....[120]....
        /*088c*/ 	.word	0x0000bd30
        /*0890*/ 	.word	0x00000000
        /*0894*/ 	.word	0x000000d0
        /*0898*/ 	.short	0x010a
        /*089a*/ 	.byte	0xff
	.zero		1


	//   ....[121]....
        /*089c*/ 	.word	0x0000bd80
        /*08a0*/ 	.word	0x00000000
        /*08a4*/ 	.word	0x000000c0
        /*08a8*/ 	.short	0x010a
        /*08aa*/ 	.byte	0xff
	.zero		1


	//   ....[122]....
        /*08ac*/ 	.word	0x0000bde0
        /*08b0*/ 	.word	0x00000003
        /*08b4*/ 	.word	0x000000f0
        /*08b8*/ 	.short	0x010a
        /*08ba*/ 	.byte	0xff
	.zero		1


	//   ....[123]....
        /*08bc*/ 	.word	0x0000be40
        /*08c0*/ 	.word	0x00000000
        /*08c4*/ 	.word	0x00000000
        /*08c8*/ 	.short	0x010a
        /*08ca*/ 	.byte	0xff
	.zero		1


	//   ....[124]....
        /*08cc*/ 	.word	0x0000bea0
        /*08d0*/ 	.word	0x00000000
        /*08d4*/ 	.word	0x00000000
        /*08d8*/ 	.short	0x010a
        /*08da*/ 	.byte	0xff
	.zero		1


	//   ....[125]....
        /*08dc*/ 	.word	0x0000bf00
        /*08e0*/ 	.word	0x00000000
        /*08e4*/ 	.word	0x00000000
        /*08e8*/ 	.short	0x010a
        /*08ea*/ 	.byte	0xff
	.zero		1


	//   ....[126]....
        /*08ec*/ 	.word	0x0000bf50
        /*08f0*/ 	.word	0x0000000c
        /*08f4*/ 	.word	0x000000c0
        /*08f8*/ 	.short	0x010a
        /*08fa*/ 	.byte	0xff
	.zero		1


	//   ....[127]....
        /*08fc*/ 	.word	0x0000bfb0
        /*0900*/ 	.word	0x00000000
        /*0904*/ 	.word	0x000000b8
        /*0908*/ 	.short	0x010a
        /*090a*/ 	.byte	0xff
	.zero		1


	//   ....[128]....
        /*090c*/ 	.word	0x0000c010
        /*0910*/ 	.word	0x00000000
        /*0914*/ 	.word	0x00000090
        /*0918*/ 	.short	0x010a
        /*091a*/ 	.byte	0xff
	.zero		1


	//   ....[129]....
        /*091c*/ 	.word	0x0000c070
        /*0920*/ 	.word	0x00000000
        /*0924*/ 	.word	0x00000098
        /*0928*/ 	.short	0x010a
        /*092a*/ 	.byte	0xff
	.zero		1


	//   ....[130]....
        /*092c*/ 	.word	0x0000c0d0
        /*0930*/ 	.word	0x00000000
        /*0934*/ 	.word	0x000000a0
        /*0938*/ 	.short	0x010a
        /*093a*/ 	.byte	0xff
	.zero		1


	//   ....[131]....
        /*093c*/ 	.word	0x0000c130
        /*0940*/ 	.word	0x00000000
        /*0944*/ 	.word	0x000000a8
        /*0948*/ 	.short	0x010a
        /*094a*/ 	.byte	0xff
	.zero		1


	//   ....[132]....
        /*094c*/ 	.word	0x0000c190
        /*0950*/ 	.word	0x00000000
        /*0954*/ 	.word	0x00000090
        /*0958*/ 	.short	0x010a
        /*095a*/ 	.byte	0xff
	.zero		1


	//   ....[133]....
        /*095c*/ 	.word	0x0000c1f0
        /*0960*/ 	.word	0x00000000
        /*0964*/ 	.word	0x00000098
        /*0968*/ 	.short	0x010a
        /*096a*/ 	.byte	0xff
	.zero		1


	//   ....[134]....
        /*096c*/ 	.word	0x0000c250
        /*0970*/ 	.word	0x00000000
        /*0974*/ 	.word	0x000000a0
        /*0978*/ 	.short	0x010a
        /*097a*/ 	.byte	0xff
	.zero		1


	//   ....[135]....
        /*097c*/ 	.word	0x0000c2a0
        /*0980*/ 	.word	0x00000003
        /*0984*/ 	.word	0x000000c0
        /*0988*/ 	.short	0x010a
        /*098a*/ 	.byte	0xff
	.zero		1


	//   ....[136]....
        /*098c*/ 	.word	0x0000c2f0
        /*0990*/ 	.word	0x00000003
        /*0994*/ 	.word	0x00000070
        /*0998*/ 	.short	0x010a
        /*099a*/ 	.byte	0xff
	.zero		1


	//   ....[137]....
        /*099c*/ 	.word	0x0000c340
        /*09a0*/ 	.word	0x000000b1
        /*09a4*/ 	.word	0x000000e0
        /*09a8*/ 	.short	0x010a
        /*09aa*/ 	.byte	0xff
	.zero		1


	//   ....[138]....
        /*09ac*/ 	.word	0x0000c390
        /*09b0*/ 	.word	0x000000be
        /*09b4*/ 	.word	0x00000070
        /*09b8*/ 	.short	0x010a
        /*09ba*/ 	.byte	0xff
	.zero		1


	//   ....[139]....
        /*09bc*/ 	.word	0x0000c3e0
        /*09c0*/ 	.word	0x00000000
        /*09c4*/ 	.word	0x00000070
        /*09c8*/ 	.short	0x010a
        /*09ca*/ 	.byte	0xff
	.zero		1


	//   ....[140]....
        /*09cc*/ 	.word	0x0000c430
        /*09d0*/ 	.word	0x00000000
        /*09d4*/ 	.word	0x00000070
        /*09d8*/ 	.short	0x010a
        /*09da*/ 	.byte	0xff
	.zero		1


	//----- nvinfo : EIATTR_NUM_MBARRIERS
	.align		4
.L_48:
        /*09dc*/ 	.byte	0x03, 0x38
        /*09de*/ 	.short	0x0024


	//----- nvinfo : EIATTR_EXIT_INSTR_OFFSETS
	.align		4
        /*09e0*/ 	.byte	0x04, 0x1c
        /*09e2*/ 	.short	(.L_50 - .L_49)


	//   ....[0]....
.L_49:
        /*09e4*/ 	.word	0x00002b60


	//   ....[1]....
        /*09e8*/ 	.word	0x00003070


	//   ....[2]....
        /*09ec*/ 	.word	0x000030d0


	//   ....[3]....
        /*09f0*/ 	.word	0x00003df0


	//   ....[4]....
        /*09f4*/ 	.word	0x00004f60


	//   ....[5]....
        /*09f8*/ 	.word	0x00004fa0


	//   ....[6]....
        /*09fc*/ 	.word	0x0000b870


	//----- nvinfo : EIATTR_MAX_THREADS
	.align		4
.L_50:
        /*0a00*/ 	.byte	0x04, 0x05
        /*0a02*/ 	.short	(.L_52 - .L_51)
.L_51:
        /*0a04*/ 	.word	0x00000100
        /*0a08*/ 	.word	0x00000001
        /*0a0c*/ 	.word	0x00000001


	//----- nvinfo : EIATTR_CRS_STACK_SIZE
	.align		4
.L_52:
        /*0a10*/ 	.byte	0x04, 0x1e
        /*0a12*/ 	.short	(.L_54 - .L_53)
.L_53:
        /*0a14*/ 	.word	0x00000000


	//----- nvinfo : EIATTR_CBANK_PARAM_SIZE
	.align		4
.L_54:
        /*0a18*/ 	.byte	0x03, 0x19
        /*0a1a*/ 	.short	0x0800


	//----- nvinfo : EIATTR_PARAM_CBANK
	.align		4
        /*0a1c*/ 	.byte	0x04, 0x0a
        /*0a1e*/ 	.short	(.L_56 - .L_55)
	.align		4
.L_55:
        /*0a20*/ 	.word	index@(.nv.constant0._ZN7cutlass13device_kernelINS_4gemm6kernel13GemmUniversalIN4cute5tupleIJiiiiEEENS1_10collective13CollectiveMmaINS1_35MainloopSm100TmaUmmaWarpSpecializedILi7ELi2ELi2ENS5_IJNS4_1CILi1EEENSA_ILi4EEESB_EEEEENS5_IJNSA_ILi128EEENSA_ILi256EEENSA_ILi64EEEEEENS_12float_e5m2_tENS5_IJlSB_lEEESJ_SK_NS4_8TiledMMAINS4_8MMA_AtomIJNS4_10MMA_TraitsINS4_19SM100_MMA_F8F6F4_SSEJSJ_SJ_fSF_SG_NS4_17integral_constantINS4_4UMMA5MajorELSR_0EEESS_NSP_INSQ_7ScaleInELST_0EEESU_EEEEEENS4_6LayoutINS5_IJSB_SB_SB_EEENS5_IJNSA_ILi0EEESZ_SZ_EEEEENS5_IJNS4_10UnderscoreES12_S12_EEEEENS4_23SM90_TMA_LOAD_MULTICASTENS4_14ComposedLayoutINS4_7SwizzleILi2ELi4ELi3EEENS4_18smem_ptr_flag_bitsILi8EEENSX_INS5_IJNSA_ILi8EEESH_EEENS5_IJSH_SB_EEEEEEEvNS4_8identityENS4_13SM90_TMA_LOADES1F_vS1G_EENS_8epilogue10collective18CollectiveEpilogueINS1J_23Sm100TmaWarpSpecializedILi4ELi2ELi64ELb0ELb0EEEJSI_NS5_IJNSX_ISF_SB_EENSX_ISH_SB_EEEEESJ_SK_SJ_SK_NS1J_6fusion15FusionCallbacksIS1N_NS1R_17LinearCombinationISJ_fSJ_fLNS_15FloatRoundStyleE2EEESI_S1Q_JEEENS4_5SM1004TMEM4LOAD26SM100_TMEM_LOAD_32dp32b64xES1H_S1F_NS4_39AutoVectorizingCopyWithAssumedAlignmentILi128EEENS4_14SM90_TMA_STOREES1F_S22_S22_EEEvvEEEEvNT_6ParamsE)
        /*0a24*/ 	.short	0x0380
        /*0a26*/ 	.short	0x0800


	//----- nvinfo : EIATTR_SW_WAR
	.align		4
.L_56:
        /*0a28*/ 	.byte	0x04, 0x36
        /*0a2a*/ 	.short	(.L_58 - .L_57)
.L_57:
        /*0a2c*/ 	.word	0x00000008
.L_58:


//--------------------- .nv.callgraph             --------------------------
	.section	.nv.callgraph,"",@"SHT_CUDA_CALLGRAPH"
	.align	4
	.sectionentsize	8
	.align		4
        /*0000*/ 	.word	0x00000000
	.align		4
        /*0004*/ 	.word	0xffffffff
	.align		4
        /*0008*/ 	.word	index@(_ZN7cutlass13device_kernelINS_4gemm6kernel13GemmUniversalIN4cute5tupleIJiiiiEEENS1_10collective13CollectiveMmaINS1_35MainloopSm100TmaUmmaWarpSpecializedILi7ELi2ELi2ENS5_IJNS4_1CILi1EEENSA_ILi4EEESB_EEEEENS5_IJNSA_ILi128EEENSA_ILi256EEENSA_ILi64EEEEEENS_12float_e5m2_tENS5_IJlSB_lEEESJ_SK_NS4_8TiledMMAINS4_8MMA_AtomIJNS4_10MMA_TraitsINS4_19SM100_MMA_F8F6F4_SSEJSJ_SJ_fSF_SG_NS4_17integral_constantINS4_4UMMA5MajorELSR_0EEESS_NSP_INSQ_7ScaleInELST_0EEESU_EEEEEENS4_6LayoutINS5_IJSB_SB_SB_EEENS5_IJNSA_ILi0EEESZ_SZ_EEEEENS5_IJNS4_10UnderscoreES12_S12_EEEEENS4_23SM90_TMA_LOAD_MULTICASTENS4_14ComposedLayoutINS4_7SwizzleILi2ELi4ELi3EEENS4_18smem_ptr_flag_bitsILi8EEENSX_INS5_IJNSA_ILi8EEESH_EEENS5_IJSH_SB_EEEEEEEvNS4_8identityENS4_13SM90_TMA_LOADES1F_vS1G_EENS_8epilogue10collective18CollectiveEpilogueINS1J_23Sm100TmaWarpSpecializedILi4ELi2ELi64ELb0ELb0EEEJSI_NS5_IJNSX_ISF_SB_EENSX_ISH_SB_EEEEESJ_SK_SJ_SK_NS1J_6fusion15FusionCallbacksIS1N_NS1R_17LinearCombinationISJ_fSJ_fLNS_15FloatRoundStyleE2EEESI_S1Q_JEEENS4_5SM1004TMEM4LOAD26SM100_TMEM_LOAD_32dp32b64xES1H_S1F_NS4_39AutoVectorizingCopyWithAssumedAlignmentILi128EEENS4_14SM90_TMA_STOREES1F_S22_S22_EEEvvEEEEvNT_6ParamsE)
	.align		4
        /*000c*/ 	.word	index@(__assertfail)
	.align		4
        /*0010*/ 	.word	0x00000000
	.align		4
        /*0014*/ 	.word	0xfffffffe
	.align		4
        /*0018*/ 	.word	0x00000000
	.align		4
        /*001c*/ 	.word	0xfffffffd
	.align		4
        /*0020*/ 	.word	0x00000000
	.align		4
        /*0024*/ 	.word	0xfffffffc


//--------------------- .nv.constant4             --------------------------
	.section	.nv.constant4,"a",@progbits
	.align	8
	.align		8
.nv.constant4:
        /*0000*/ 	.dword	__assertfail
	.align		8
        /*0008*/ 	.dword	__unnamed_1
	.align		8
        /*0010*/ 	.dword	__unnamed_2
	.align		8
        /*0018*/ 	.dword	__unnamed_3
	.align		8
        /*0020*/ 	.dword	_ZN40_INTERNAL_ff24c896_4_k_cu_c2b9dc19_182724cuda3std3__45__cpo5beginE
	.align		8
        /*0028*/ 	.dword	_ZN40_INTERNAL_ff24c896_4_k_cu_c2b9dc19_182724cuda3std3__45__cpo3endE
	.align		8
        /*0030*/ 	.dword	_ZN40_INTERNAL_ff24c896_4_k_cu_c2b9dc19_182724cuda3std3__45__cpo6cbeginE
	.align		8
        /*0038*/ 	.dword	_ZN40_INTERNAL_ff24c896_4_k_cu_c2b9dc19_182724cuda3std3__45__cpo4cendE
	.align		8
        /*0040*/ 	.dword	_ZN40_INTERNAL_ff24c896_4_k_cu_c2b9dc19_182724cuda3std3__442_GLOBAL__N__ff24c896_4_k_cu_c2b9dc19_182726ignoreE
	.align		8
        /*0048*/ 	.dword	_ZN40_INTERNAL_ff24c896_4_k_cu_c2b9dc19_182724cuda3std3__419piecewise_constructE
	.align		8
        /*0050*/ 	.dword	_ZN40_INTERNAL_ff24c896_4_k_cu_c2b9dc19_182724cuda3std3__48in_placeE
	.align		8
        /*0058*/ 	.dword	_ZN40_INTERNAL_ff24c896_4_k_cu_c2b9dc19_182724cuda3std6ranges3__45__cpo4swapE
	.align		8
        /*0060*/ 	.dword	_ZN40_INTERNAL_ff24c896_4_k_cu_c2b9dc19_182724cuda3std6ranges3__45__cpo9iter_moveE
	.align		8
        /*0068*/ 	.dword	_ZN40_INTERNAL_ff24c896_4_k_cu_c2b9dc19_182724cute7productE
	.align		8
        /*0070*/ 	.dword	_ZN40_INTERNAL_ff24c896_4_k_cu_c2b9dc19_182724cute1_E
	.align		8
        /*0078*/ 	.dword	$str$25
	.align		8
        /*0080*/ 	.dword	$str$26
	.align		8
        /*0088*/ 	.dword	$str$27
	.align		8
        /*0090*/ 	.dword	$str$28


//--------------------- .text._ZN7cutlass13device_kernelINS_4gemm6kernel13GemmUniversalIN4cute5tupleIJiiiiEEENS1_10collective13CollectiveMmaINS1_35MainloopSm100TmaUmmaWarpSpecializedILi7ELi2ELi2ENS5_IJNS4_1CILi1EEENSA_ILi4EEESB_EEEEENS5_IJNSA_ILi128EEENSA_ILi256EEENSA_ILi64EEEEEENS_12float_e5m2_tENS5_IJlSB_lEEESJ_SK_NS4_8TiledMMAINS4_8MMA_AtomIJNS4_10MMA_TraitsINS4_19SM100_MMA_F8F6F4_SSEJSJ_SJ_fSF_SG_NS4_17integral_constantINS4_4UMMA5MajorELSR_0EEESS_NSP_INSQ_7ScaleInELST_0EEESU_EEEEEENS4_6LayoutINS5_IJSB_SB_SB_EEENS5_IJNSA_ILi0EEESZ_SZ_EEEEENS5_IJNS4_10UnderscoreES12_S12_EEEEENS4_23SM90_TMA_LOAD_MULTICASTENS4_14ComposedLayoutINS4_7SwizzleILi2ELi4ELi3EEENS4_18smem_ptr_flag_bitsILi8EEENSX_INS5_IJNSA_ILi8EEESH_EEENS5_IJSH_SB_EEEEEEEvNS4_8identityENS4_13SM90_TMA_LOADES1F_vS1G_EENS_8epilogue10collective18CollectiveEpilogueINS1J_23Sm100TmaWarpSpecializedILi4ELi2ELi64ELb0ELb0EEEJSI_NS5_IJNSX_ISF_SB_EENSX_ISH_SB_EEEEESJ_SK_SJ_SK_NS1J_6fusion15FusionCallbacksIS1N_NS1R_17LinearCombinationISJ_fSJ_fLNS_15FloatRoundStyleE2EEESI_S1Q_JEEENS4_5SM1004TMEM4LOAD26SM100_TMEM_LOAD_32dp32b64xES1H_S1F_NS4_39AutoVectorizingCopyWithAssumedAlignmentILi128EEENS4_14SM90_TMA_STOREES1F_S22_S22_EEEvvEEEEvNT_6ParamsE --------------------------
	.section	.text._ZN7cutlass13device_kernelINS_4gemm6kernel13GemmUniversalIN4cute5tupleIJiiiiEEENS1_10collective13CollectiveMmaINS1_35MainloopSm100TmaUmmaWarpSpecializedILi7ELi2ELi2ENS5_IJNS4_1CILi1EEENSA_ILi4EEESB_EEEEENS5_IJNSA_ILi128EEENSA_ILi256EEENSA_ILi64EEEEEENS_12float_e5m2_tENS5_IJlSB_lEEESJ_SK_NS4_8TiledMMAINS4_8MMA_AtomIJNS4_10MMA_TraitsINS4_19SM100_MMA_F8F6F4_SSEJSJ_SJ_fSF_SG_NS4_17integral_constantINS4_4UMMA5MajorELSR_0EEESS_NSP_INSQ_7ScaleInELST_0EEESU_EEEEEENS4_6LayoutINS5_IJSB_SB_SB_EEENS5_IJNSA_ILi0EEESZ_SZ_EEEEENS5_IJNS4_10UnderscoreES12_S12_EEEEENS4_23SM90_TMA_LOAD_MULTICASTENS4_14ComposedLayoutINS4_7SwizzleILi2ELi4ELi3EEENS4_18smem_ptr_flag_bitsILi8EEENSX_INS5_IJNSA_ILi8EEESH_EEENS5_IJSH_SB_EEEEEEEvNS4_8identityENS4_13SM90_TMA_LOADES1F_vS1G_EENS_8epilogue10collective18CollectiveEpilogueINS1J_23Sm100TmaWarpSpecializedILi4ELi2ELi64ELb0ELb0EEEJSI_NS5_IJNSX_ISF_SB_EENSX_ISH_SB_EEEEESJ_SK_SJ_SK_NS1J_6fusion15FusionCallbacksIS1N_NS1R_17LinearCombinationISJ_fSJ_fLNS_15FloatRoundStyleE2EEESI_S1Q_JEEENS4_5SM1004TMEM4LOAD26SM100_TMEM_LOAD_32dp32b64xES1H_S1F_NS4_39AutoVectorizingCopyWithAssumedAlignmentILi128EEENS4_14SM90_TMA_STOREES1F_S22_S22_EEEvvEEEEvNT_6ParamsE,"ax",@progbits
	.align	128
.text._ZN7cutlass13device_kernelINS_4gemm6kernel13GemmUniversalIN4cute5tupleIJiiiiEEENS1_10collective13CollectiveMmaINS1_35MainloopSm100TmaUmmaWarpSpecializedILi7ELi2ELi2ENS5_IJNS4_1CILi1EEENSA_ILi4EEESB_EEEEENS5_IJNSA_ILi128EEENSA_ILi256EEENSA_ILi64EEEEEENS_12float_e5m2_tENS5_IJlSB_lEEESJ_SK_NS4_8TiledMMAINS4_8MMA_AtomIJNS4_10MMA_TraitsINS4_19SM100_MMA_F8F6F4_SSEJSJ_SJ_fSF_SG_NS4_17integral_constantINS4_4UMMA5MajorELSR_0EEESS_NSP_INSQ_7ScaleInELST_0EEESU_EEEEEENS4_6LayoutINS5_IJSB_SB_SB_EEENS5_IJNSA_ILi0EEESZ_SZ_EEEEENS5_IJNS4_10UnderscoreES12_S12_EEEEENS4_23SM90_TMA_LOAD_MULTICASTENS4_14ComposedLayoutINS4_7SwizzleILi2ELi4ELi3EEENS4_18smem_ptr_flag_bitsILi8EEENSX_INS5_IJNSA_ILi8EEESH_EEENS5_IJSH_SB_EEEEEEEvNS4_8identityENS4_13SM90_TMA_LOADES1F_vS1G_EENS_8epilogue10collective18CollectiveEpilogueINS1J_23Sm100TmaWarpSpecializedILi4ELi2ELi64ELb0ELb0EEEJSI_NS5_IJNSX_ISF_SB_EENSX_ISH_SB_EEEEESJ_SK_SJ_SK_NS1J_6fusion15FusionCallbacksIS1N_NS1R_17LinearCombinationISJ_fSJ_fLNS_15FloatRoundStyleE2EEESI_S1Q_JEEENS4_5SM1004TMEM4LOAD26SM100_TMEM_LOAD_32dp32b64xES1H_S1F_NS4_39AutoVectorizingCopyWithAssumedAlignmentILi128EEENS4_14SM90_TMA_STOREES1F_S22_S22_EEEvvEEEEvNT_6ParamsE:
        .type           _ZN7cutlass13device_kernelINS_4gemm6kernel13GemmUniversalIN4cute5tupleIJiiiiEEENS1_10collective13CollectiveMmaINS1_35MainloopSm100TmaUmmaWarpSpecializedILi7ELi2ELi2ENS5_IJNS4_1CILi1EEENSA_ILi4EEESB_EEEEENS5_IJNSA_ILi128EEENSA_ILi256EEENSA_ILi64EEEEEENS_12float_e5m2_tENS5_IJlSB_lEEESJ_SK_NS4_8TiledMMAINS4_8MMA_AtomIJNS4_10MMA_TraitsINS4_19SM100_MMA_F8F6F4_SSEJSJ_SJ_fSF_SG_NS4_17integral_constantINS4_4UMMA5MajorELSR_0EEESS_NSP_INSQ_7ScaleInELST_0EEESU_EEEEEENS4_6LayoutINS5_IJSB_SB_SB_EEENS5_IJNSA_ILi0EEESZ_SZ_EEEEENS5_IJNS4_10UnderscoreES12_S12_EEEEENS4_23SM90_TMA_LOAD_MULTICASTENS4_14ComposedLayoutINS4_7SwizzleILi2ELi4ELi3EEENS4_18smem_ptr_flag_bitsILi8EEENSX_INS5_IJNSA_ILi8EEESH_EEENS5_IJSH_SB_EEEEEEEvNS4_8identityENS4_13SM90_TMA_LOADES1F_vS1G_EENS_8epilogue10collective18CollectiveEpilogueINS1J_23Sm100TmaWarpSpecializedILi4ELi2ELi64ELb0ELb0EEEJSI_NS5_IJNSX_ISF_SB_EENSX_ISH_SB_EEEEESJ_SK_SJ_SK_NS1J_6fusion15FusionCallbacksIS1N_NS1R_17LinearCombinationISJ_fSJ_fLNS_15FloatRoundStyleE2EEESI_S1Q_JEEENS4_5SM1004TMEM4LOAD26SM100_TMEM_LOAD_32dp32b64xES1H_S1F_NS4_39AutoVectorizingCopyWithAssumedAlignmentILi128EEENS4_14SM90_TMA_STOREES1F_S22_S22_EEEvvEEEEvNT_6ParamsE,@function
        .size           _ZN7cutlass13device_kernelINS_4gemm6kernel13GemmUniversalIN4cute5tupleIJiiiiEEENS1_10collective13CollectiveMmaINS1_35MainloopSm100TmaUmmaWarpSpecializedILi7ELi2ELi2ENS5_IJNS4_1CILi1EEENSA_ILi4EEESB_EEEEENS5_IJNSA_ILi128EEENSA_ILi256EEENSA_ILi64EEEEEENS_12float_e5m2_tENS5_IJlSB_lEEESJ_SK_NS4_8TiledMMAINS4_8MMA_AtomIJNS4_10MMA_TraitsINS4_19SM100_MMA_F8F6F4_SSEJSJ_SJ_fSF_SG_NS4_17integral_constantINS4_4UMMA5MajorELSR_0EEESS_NSP_INSQ_7ScaleInELST_0EEESU_EEEEEENS4_6LayoutINS5_IJSB_SB_SB_EEENS5_IJNSA_ILi0EEESZ_SZ_EEEEENS5_IJNS4_10UnderscoreES12_S12_EEEEENS4_23SM90_TMA_LOAD_MULTICASTENS4_14ComposedLayoutINS4_7SwizzleILi2ELi4ELi3EEENS4_18smem_ptr_flag_bitsILi8EEENSX_INS5_IJNSA_ILi8EEESH_EEENS5_IJSH_SB_EEEEEEEvNS4_8identityENS4_13SM90_TMA_LOADES1F_vS1G_EENS_8epilogue10collective18CollectiveEpilogueINS1J_23Sm100TmaWarpSpecializedILi4ELi2ELi64ELb0ELb0EEEJSI_NS5_IJNSX_ISF_SB_EENSX_ISH_SB_EEEEESJ_SK_SJ_SK_NS1J_6fusion15FusionCallbacksIS1N_NS1R_17LinearCombinationISJ_fSJ_fLNS_15FloatRoundStyleE2EEESI_S1Q_JEEENS4_5SM1004TMEM4LOAD26SM100_TMEM_LOAD_32dp32b64xES1H_S1F_NS4_39AutoVectorizingCopyWithAssumedAlignmentILi128EEENS4_14SM90_TMA_STOREES1F_S22_S22_EEEvvEEEEvNT_6ParamsE,(.L_x_183 - _ZN7cutlass13device_kernelINS_4gemm6kernel13GemmUniversalIN4cute5tupleIJiiiiEEENS1_10collective13CollectiveMmaINS1_35MainloopSm100TmaUmmaWarpSpecializedILi7ELi2ELi2ENS5_IJNS4_1CILi1EEENSA_ILi4EEESB_EEEEENS5_IJNSA_ILi128EEENSA_ILi256EEENSA_ILi64EEEEEENS_12float_e5m2_tENS5_IJlSB_lEEESJ_SK_NS4_8TiledMMAINS4_8MMA_AtomIJNS4_10MMA_TraitsINS4_19SM100_MMA_F8F6F4_SSEJSJ_SJ_fSF_SG_NS4_17integral_constantINS4_4UMMA5MajorELSR_0EEESS_NSP_INSQ_7ScaleInELST_0EEESU_EEEEEENS4_6LayoutINS5_IJSB_SB_SB_EEENS5_IJNSA_ILi0EEESZ_SZ_EEEEENS5_IJNS4_10UnderscoreES12_S12_EEEEENS4_23SM90_TMA_LOAD_MULTICASTENS4_14ComposedLayoutINS4_7SwizzleILi2ELi4ELi3EEENS4_18smem_ptr_flag_bitsILi8EEENSX_INS5_IJNSA_ILi8EEESH_EEENS5_IJSH_SB_EEEEEEEvNS4_8identityENS4_13SM90_TMA_LOADES1F_vS1G_EENS_8epilogue10collective18CollectiveEpilogueINS1J_23Sm100TmaWarpSpecializedILi4ELi2ELi64ELb0ELb0EEEJSI_NS5_IJNSX_ISF_SB_EENSX_ISH_SB_EEEEESJ_SK_SJ_SK_NS1J_6fusion15FusionCallbacksIS1N_NS1R_17LinearCombinationISJ_fSJ_fLNS_15FloatRoundStyleE2EEESI_S1Q_JEEENS4_5SM1004TMEM4LOAD26SM100_TMEM_LOAD_32dp32b64xES1H_S1F_NS4_39AutoVectorizingCopyWithAssumedAlignmentILi128EEENS4_14SM90_TMA_STOREES1F_S22_S22_EEEvvEEEEvNT_6ParamsE)
        .other          _ZN7cutlass13device_kernelINS_4gemm6kernel13GemmUniversalIN4cute5tupleIJiiiiEEENS1_10collective13CollectiveMmaINS1_35MainloopSm100TmaUmmaWarpSpecializedILi7ELi2ELi2ENS5_IJNS4_1CILi1EEENSA_ILi4EEESB_EEEEENS5_IJNSA_ILi128EEENSA_ILi256EEENSA_ILi64EEEEEENS_12float_e5m2_tENS5_IJlSB_lEEESJ_SK_NS4_8TiledMMAINS4_8MMA_AtomIJNS4_10MMA_TraitsINS4_19SM100_MMA_F8F6F4_SSEJSJ_SJ_fSF_SG_NS4_17integral_constantINS4_4UMMA5MajorELSR_0EEESS_NSP_INSQ_7ScaleInELST_0EEESU_EEEEEENS4_6LayoutINS5_IJSB_SB_SB_EEENS5_IJNSA_ILi0EEESZ_SZ_EEEEENS5_IJNS4_10UnderscoreES12_S12_EEEEENS4_23SM90_TMA_LOAD_MULTICASTENS4_14ComposedLayoutINS4_7SwizzleILi2ELi4ELi3EEENS4_18smem_ptr_flag_bitsILi8EEENSX_INS5_IJNSA_ILi8EEESH_EEENS5_IJSH_SB_EEEEEEEvNS4_8identityENS4_13SM90_TMA_LOADES1F_vS1G_EENS_8epilogue10collective18CollectiveEpilogueINS1J_23Sm100TmaWarpSpecializedILi4ELi2ELi64ELb0ELb0EEEJSI_NS5_IJNSX_ISF_SB_EENSX_ISH_SB_EEEEESJ_SK_SJ_SK_NS1J_6fusion15FusionCallbacksIS1N_NS1R_17LinearCombinationISJ_fSJ_fLNS_15FloatRoundStyleE2EEESI_S1Q_JEEENS4_5SM1004TMEM4LOAD26SM100_TMEM_LOAD_32dp32b64xES1H_S1F_NS4_39AutoVectorizingCopyWithAssumedAlignmentILi128EEENS4_14SM90_TMA_STOREES1F_S22_S22_EEEvvEEEEvNT_6ParamsE,@"STO_CUDA_ENTRY STV_DEFAULT"
_ZN7cutlass13device_kernelINS_4gemm6kernel13GemmUniversalIN4cute5tupleIJiiiiEEENS1_10collective13CollectiveMmaINS1_35MainloopSm100TmaUmmaWarpSpecializedILi7ELi2ELi2ENS5_IJNS4_1CILi1EEENSA_ILi4EEESB_EEEEENS5_IJNSA_ILi128EEENSA_ILi256EEENSA_ILi64EEEEEENS_12float_e5m2_tENS5_IJlSB_lEEESJ_SK_NS4_8TiledMMAINS4_8MMA_AtomIJNS4_10MMA_TraitsINS4_19SM100_MMA_F8F6F4_SSEJSJ_SJ_fSF_SG_NS4_17integral_constantINS4_4UMMA5MajorELSR_0EEESS_NSP_INSQ_7ScaleInELST_0EEESU_EEEEEENS4_6LayoutINS5_IJSB_SB_SB_EEENS5_IJNSA_ILi0EEESZ_SZ_EEEEENS5_IJNS4_10UnderscoreES12_S12_EEEEENS4_23SM90_TMA_LOAD_MULTICASTENS4_14ComposedLayoutINS4_7SwizzleILi2ELi4ELi3EEENS4_18smem_ptr_flag_bitsILi8EEENSX_INS5_IJNSA_ILi8EEESH_EEENS5_IJSH_SB_EEEEEEEvNS4_8identityENS4_13SM90_TMA_LOADES1F_vS1G_EENS_8epilogue10collective18CollectiveEpilogueINS1J_23Sm100TmaWarpSpecializedILi4ELi2ELi64ELb0ELb0EEEJSI_NS5_IJNSX_ISF_SB_EENSX_ISH_SB_EEEEESJ_SK_SJ_SK_NS1J_6fusion15FusionCallbacksIS1N_NS1R_17LinearCombinationISJ_fSJ_fLNS_15FloatRoundStyleE2EEESI_S1Q_JEEENS4_5SM1004TMEM4LOAD26SM100_TMEM_LOAD_32dp32b64xES1H_S1F_NS4_39AutoVectorizingCopyWithAssumedAlignmentILi128EEENS4_14SM90_TMA_STOREES1F_S22_S22_EEEvvEEEEvNT_6ParamsE:
[----:B------:R-:W1:Y:S01]  /*0000*/  LDC R1, c[0x0][0x37c] ;  /* 0x0000df00ff017b82 */ /* 0x000e620000000800 */
[----:B------:R-:W2:Y:S01]  /*0010*/  S2R R170, SR_TID.X ;  /* 0x0000000000aa7919 */ /* 0x000ea20000002100 */
[----:B------:R-:W3:Y:S01]  /*0020*/  LDCU.64 UR8, c[0x0][0x890] ;  /* 0x00011200ff0877ac */ /* 0x000ee20008000a00 */
[----:B------:R-:W-:Y:S02]  /*0030*/  PRMT R158, RZ, 0x7610, R158 ;  /* 0x00007610ff9e7816 */ /* 0x000fe4000000009e */
[----:B------:R-:W-:Y:S01]  /*0040*/  ELECT P3, URZ, PT ;  /* 0x0000000000ff782f */ /* 0x000fe20003860000 */
[----:B---3--:R-:W-:-:S04]  /*0050*/  UISETP.NE.U32.AND UP0, UPT, UR8, URZ, UPT ;  /* 0x000000ff0800728c */ /* 0x008fc8000bf05070 */
[----:B------:R-:W-:Y:S01]  /*0060*/  UISETP.NE.AND.EX UP0, UPT, UR9, URZ, UPT, UP0 ;  /* 0x000000ff0900728c */ /* 0x000fe2000bf05300 */
[----:B--2---:R-:W-:-:S05]  /*0070*/  SHF.R.U32.HI R159, RZ, 0x5, R170 ;  /* 0x00000005ff9f7819 */ /* 0x004fca00000116aa */
[----:B------:R-:W2:Y:S02]  /*0080*/  SHFL.IDX PT, R0, R159, RZ, 0x1f ;  /* 0x00001fff9f007589 */ /* 0x000ea400000e0000 */
[----:B--2---:R-:W-:Y:S01]  /*0090*/  R2UR UR17, R0 ;  /* 0x00000000001172ca */ /* 0x004fe200000e0000 */
[----:B-1----:R-:W-:-:S14]  /*00a0*/  BRA.U UP0, `(.L_x_0) ;  /* 0x0000000100307547 */ /* 0x002fdc000b800000 */
[----:B------:R-:W1:Y:S02]  /*00b0*/  LDCU.64 UR4, c[0x0][0x888] ;  /* 0x00011100ff0477ac */ /* 0x000e640008000a00 */
[----:B-1----:R-:W-:-:S04]  /*00c0*/  UISETP.NE.U32.AND UP0, UPT, UR4, URZ, UPT ;  /* 0x000000ff0400728c */ /* 0x002fc8000bf05070 */
[----:B------:R-:W-:-:S09]  /*00d0*/  UISETP.NE.AND.EX UP0, UPT, UR5, URZ, UPT, UP0 ;  /* 0x000000ff0500728c */ /* 0x000fd2000bf05300 */
[----:B------:R-:W-:Y:S05]  /*00e0*/  BRA.U !UP0, `(.L_x_1) ;  /* 0x0000000108147547 */ /* 0x000fea000b800000 */
[----:B------:R-:W1:Y:S01]  /*00f0*/  LDC.64 R2, c[0x0][0x888] ;  /* 0x00022200ff027b82 */ /* 0x000e620000000a00 */
[----:B------:R-:W1:Y:S02]  /*0100*/  LDCU.64 UR4, c[0x0][0x358] ;  /* 0x00006b00ff0477ac */ /* 0x000e640008000a00 */
[----:B-1----:R1:W5:Y:S01]  /*0110*/  LDG.E R73, desc[UR4][R2.64] ;  /* 0x0000000402497981 */ /* 0x002362000c1e1900 */
[----:B------:R-:W-:Y:S01]  /*0120*/  HFMA2 R158, -RZ, RZ, 0, 5.9604644775390625e-08 ;  /* 0x00000001ff9e7431 */ /* 0x000fe200000001ff */
[----:B------:R-:W-:Y:S05]  /*0130*/  BRA `(.L_x_0) ;  /* 0x00000000000c7947 */ /* 0x000fea0003800000 */
.L_x_1:
[----:B------:R-:W1:Y:S01]  /*0140*/  LDCU UR4, c[0x0][0x880] ;  /* 0x00011000ff0477ac */ /* 0x000e620008000800 */
[----:B------:R-:W-:Y:S01]  /*0150*/  HFMA2 R158, -RZ, RZ, 0, 5.9604644775390625e-08 ;  /* 0x00000001ff9e7431 */ /* 0x000fe200000001ff */
[----:B-1----:R-:W-:-:S07]  /*0160*/  MOV R73, UR4 ;  /* 0x0000000400497c02 */ /* 0x002fce0008000f00 */
.L_x_0:
[----:B------:R-:W2:Y:S02]  /*0170*/  LDCU.64 UR4, c[0x0][0x8b0] ;  /* 0x00011600ff0477ac */ /* 0x000ea40008000a00 */
[----:B--2---:R-:W-:-:S04]  /*0180*/  UISETP.NE.U32.AND UP0, UPT, UR4, URZ, UPT ;  /* 0x000000ff0400728c */ /* 0x004fc8000bf05070 */
[----:B------:R-:W-:-:S09]  /*0190*/  UISETP.NE.AND.EX UP0, UPT, UR5, URZ, UPT, UP0 ;  /* 0x000000ff0500728c */ /* 0x000fd2000bf05300 */
[----:B------:R-:W-:Y:S05]  /*01a0*/  BRA.U UP0, `(.L_x_2) ;  /* 0x0000000100287547 */ /* 0x000fea000b800000 */
[----:B------:R-:W2:Y:S02]  /*01b0*/  LDCU.64 UR4, c[0x0][0x8a8] ;  /* 0x00011500ff0477ac */ /* 0x000ea40008000a00 */
[----:B--2---:R-:W-:-:S04]  /*01c0*/  UISETP.NE.U32.AND UP0, UPT, UR4, URZ, UPT ;  /* 0x000000ff0400728c */ /* 0x004fc8000bf05070 */
[----:B------:R-:W-:-:S09]  /*01d0*/  UISETP.NE.AND.EX UP0, UPT, UR5, URZ, UPT, UP0 ;  /* 0x000000ff0500728c */ /* 0x000fd2000bf05300 */
[----:B------:R-:W-:Y:S05]  /*01e0*/  BRA.U !UP0, `(.L_x_3) ;  /* 0x0000000108107547 */ /* 0x000fea000b800000 */
[----:B------:R-:W2:Y:S01]  /*01f0*/  LDC.64 R70, c[0x0][0x8a8] ;  /* 0x00022a00ff467b82 */ /* 0x000ea20000000a00 */
[----:B------:R-:W2:Y:S02]  /*0200*/  LDCU.64 UR4, c[0x0][0x358] ;  /* 0x00006b00ff0477ac */ /* 0x000ea40008000a00 */
[----:B--2---:R2:W5:Y:S01]  /*0210*/  LDG.E R70, desc[UR4][R70.64] ;  /* 0x0000000446467981 */ /* 0x004562000c1e1900 */
[----:B------:R-:W-:Y:S05]  /*0220*/  BRA `(.L_x_2) ;  /* 0x0000000000087947 */ /* 0x000fea0003800000 */
.L_x_3:
[----:B------:R-:W2:Y:S02]  /*0230*/  LDCU UR4, c[0x0][0x8a0] ;  /* 0x00011400ff0477ac */ /* 0x000ea40008000800 */
[----:B--2---:R-:W-:Y:S02]  /*0240*/  MOV R70, UR4 ;  /* 0x0000000400467c02 */ /* 0x004fe40008000f00 */
.L_x_2:
[----:B------:R-:W-:Y:S01]  /*0250*/  IMAD.U32 R0, RZ, RZ, UR17 ;  /* 0x00000011ff007e24 */ /* 0x000fe2000f8e00ff */
[----:B------:R-:W-:Y:S04]  /*0260*/  BSSY.RECONVERGENT B0, `(.L_x_4) ;  /* 0x000000c000007945 */ /* 0x000fe80003800200 */
[C---:B------:R-:W-:Y:S02]  /*0270*/  ISETP.NE.OR P1, PT, R0.reuse, 0x1, !P3 ;  /* 0x000000010000780c */ /* 0x040fe40005f25670 */
[----:B------:R-:W-:-:S11]  /*0280*/  ISETP.NE.OR P0, PT, R0, 0x3, !P3 ;  /* 0x000000030000780c */ /* 0x000fd60005f05670 */
[----:B------:R-:W-:Y:S05]  /*0290*/  @P1 BRA `(.L_x_5) ;  /* 0x0000000000201947 */ /* 0x000fea0003800000 */
[----:B------:R-:W3:Y:S02]  /*02a0*/  LDCU.64 UR4, c[0x0][0x348] ;  /* 0x00006900ff0477ac */ /* 0x000ee40008000a00 */
[----:B---3--:R-:W-:Y:S02]  /*02b0*/  UIADD3 UR6, UP1, UPT, UR4, 0x80, URZ ;  /* 0x0000008004067890 */ /* 0x008fe4000ff3e0ff */
[----:B------:R-:W-:Y:S02]  /*02c0*/  UIADD3 UR4, UP0, UPT, UR4, 0x180, URZ ;  /* 0x0000018004047890 */ /* 0x000fe4000ff1e0ff */
[----:B------:R-:W-:Y:S02]  /*02d0*/  UIADD3.X UR7, UPT, UPT, URZ, UR5, URZ, UP1, !UPT ;  /* 0x00000005ff077290 */ /* 0x000fe40008ffe4ff */
[----:B------:R-:W-:-:S07]  /*02e0*/  UIADD3.X UR5, UPT, UPT, URZ, UR5, URZ, UP0, !UPT ;  /* 0x00000005ff057290 */ /* 0x000fce00087fe4ff */
[----:B------:R3:W-:Y:S02]  /*02f0*/  UTMACCTL.PF [UR6] ;  /* 0x00000000060079b9 */ /* 0x0007e40008040000 */
[----:B------:R3:W-:Y:S02]  /*0300*/  UTMACCTL.PF [UR4] ;  /* 0x00000000040079b9 */ /* 0x0007e40008040000 */
[----:B---3--:R-:W-:Y:S01]  /*0310*/  NOP ;  /* 0x0000000000007918 */ /* 0x008fe20000000000 */
.L_x_5:
[----:B------:R-:W-:Y:S05]  /*0320*/  BSYNC.RECONVERGENT B0 ;  /* 0x0000000000007941 */ /* 0x000fea0003800200 */
.L_x_4:
[----:B------:R-:W-:Y:S04]  /*0330*/  BSSY.RECONVERGENT B0, `(.L_x_6) ;  /* 0x000000a000007945 */ /* 0x000fe80003800200 */
        /* <DEDUP_REMOVED lines=9> */
.L_x_7:
[----:B------:R-:W-:Y:S05]  /*03d0*/  BSYNC.RECONVERGENT B0 ;  /* 0x0000000000007941 */ /* 0x000fea0003800200 */
.L_x_6:
[----:B------:R-:W3:Y:S01]  /*03e0*/  LDCU.64 UR4, c[0x0][0x888] ;  /* 0x00011100ff0477ac */ /* 0x000ee20008000a00 */
[----:B------:R-:W-:Y:S02]  /*03f0*/  UISETP.EQ.U32.AND UP1, UPT, UR8, URZ, UPT ;  /* 0x000000ff0800728c */ /* 0x000fe4000bf22070 */
[----:B------:R-:W-:Y:S02]  /*0400*/  UPLOP3.LUT UP3, UPT, UPT, UPT, UPT, 0x80, 0x8 ;  /* 0x000000000008789c */ /* 0x000fe40003f6f070 */
[----:B---3--:R-:W-:-:S04]  /*0410*/  UISETP.NE.U32.AND UP0, UPT, UR4, URZ, UPT ;  /* 0x000000ff0400728c */ /* 0x008fc8000bf05070 */
[----:B------:R-:W-:-:S04]  /*0420*/  UISETP.NE.AND.EX UP0, UPT, UR5, URZ, UPT, UP0 ;  /* 0x000000ff0500728c */ /* 0x000fc8000bf05300 */
[----:B------:R-:W-:-:S04]  /*0430*/  UISETP.EQ.OR.EX UP2, UPT, UR9, URZ, !UP0, UP1 ;  /* 0x000000ff0900728c */ /* 0x000fc8000c742710 */
[----:B------:R-:W-:-:S06]  /*0440*/  UP2UR UR4, UPR, URZ, 0x4 ;  /* 0x00000004ff047883 */ /* 0x000fcc0008000000 */
[----:B------:R-:W-:Y:S01]  /*0450*/  MOV R161, UR4 ;  /* 0x0000000400a17c02 */ /* 0x000fe20008000f00 */
[----:B------:R-:W-:Y:S06]  /*0460*/  BRA.U !UP2, `(.L_x_8) ;  /* 0x000000010a207547 */ /* 0x000fec000b800000 */
[----:B------:R-:W-:Y:S01]  /*0470*/  UISETP.NE.U32.AND UP1, UPT, UR8, URZ, UPT ;  /* 0x000000ff0800728c */ /* 0x000fe2000bf25070 */
[----:B-----5:R-:W-:Y:S01]  /*0480*/  FSETP.NEU.AND P0, PT, R73, RZ, PT ;  /* 0x000000ff4900720b */ /* 0x020fe20003f0d000 */
[----:B------:R-:W-:Y:S02]  /*0490*/  USEL UR4, URZ, 0xffffffff, UP0 ;  /* 0xffffffffff047887 */ /* 0x000fe40008000000 */
[----:B------:R-:W-:-:S10]  /*04a0*/  UISETP.NE.AND.EX UP1, UPT, UR9, URZ, UPT, UP1 ;  /* 0x000000ff0900728c */ /* 0x000fd4000bf25310 */
[----:B------:R-:W-:Y:S01]  /*04b0*/  VOTEU.ANY UP0, P0 ;  /* 0x0000000000ff7886 */ /* 0x000fe20000000100 */
[----:B------:R-:W-:-:S04]  /*04c0*/  @!UP1 USEL UR4, URZ, 0xffffffff, UP0 ;  /* 0xffffffffff049887 */ /* 0x000fc80008000000 */
[----:B------:R-:W-:-:S04]  /*04d0*/  ULOP3.LUT UR4, UR4, 0x1, URZ, 0xc0, !UPT ;  /* 0x0000000104047892 */ /* 0x000fc8000f8ec0ff */
[----:B------:R-:W-:-:S11]  /*04e0*/  UISETP.NE.U32.AND UP3, UPT, UR4, 0x1, UPT ;  /* 0x000000010400788c */ /* 0x000fd6000bf65070 */
.L_x_8:
[----:B-1----:R-:W1:Y:S01]  /*04f0*/  SHFL.IDX PT, R2, R159, RZ, 0x1f ;  /* 0x00001fff9f027589 */ /* 0x002e6200000e0000 */
[----:B------:R-:W-:-:S04]  /*0500*/  UISETP.NE.AND UP0, UPT, UR17, 0x2, UPT ;  /* 0x000000021100788c */ /* 0x000fc8000bf05270 */
[----:B------:R-:W-:Y:S01]  /*0510*/  USEL UR48, URZ, 0x1, UP0 ;  /* 0x00000001ff307887 */ /* 0x000fe20008000000 */
[----:B-1----:R-:W-:-:S13]  /*0520*/  ISETP.NE.AND P0, PT, R2, RZ, PT ;  /* 0x000000ff0200720c */ /* 0x002fda0003f05270 */
[----:B------:R-:W-:Y:S05]  /*0530*/  @P0 BRA `(.L_x_9) ;  /* 0x0000000000700947 */ /* 0x000fea0003800000 */
[----:B------:R-:W1:Y:S01]  /*0540*/  S2UR UR4, SR_CgaCtaId ;  /* 0x00000000000479c3 */ /* 0x000e620000008800 */
[----:B------:R-:W-:Y:S01]  /*0550*/  UMOV UR5, 0x400 ;  /* 0x0000040000057882 */ /* 0x000fe20000000000 */
[----:B------:R-:W-:Y:S01]  /*0560*/  UMOV UR8, 0x1 ;  /* 0x0000000100087882 */ /* 0x000fe20000000000 */
[----:B------:R-:W-:Y:S01]  /*0570*/  UMOV UR6, 0x4 ;  /* 0x0000000400067882 */ /* 0x000fe20000000000 */
[----:B------:R-:W-:-:S04]  /*0580*/  UIADD3 UR8, UPT, UPT, -UR8, 0x100000, URZ ;  /* 0x0010000008087890 */ /* 0x000fc8000fffe1ff */
[----:B------:R-:W-:Y:S02]  /*0590*/  USHF.L.U32 UR9, UR8, 0xb, URZ ;  /* 0x0000000b08097899 */ /* 0x000fe400080006ff */
[----:B------:R-:W-:Y:S02]  /*05a0*/  USHF.L.U32 UR8, UR8, 0x1, URZ ;  /* 0x0000000108087899 */ /* 0x000fe400080006ff */
[----:B------:R-:W-:-:S04]  /*05b0*/  UIADD3 UR6, UPT, UPT, -UR6, 0x100000, URZ ;  /* 0x0010000006067890 */ /* 0x000fc8000fffe1ff */
[----:B------:R-:W-:Y:S02]  /*05c0*/  USHF.L.U32 UR7, UR6, 0xb, URZ ;  /* 0x0000000b06077899 */ /* 0x000fe400080006ff */
[----:B------:R-:W-:Y:S01]  /*05d0*/  USHF.L.U32 UR6, UR6, 0x1, URZ ;  /* 0x0000000106067899 */ /* 0x000fe200080006ff */
[----:B------:R-:W-:Y:S01]  /*05e0*/  ELECT P0, URZ, PT ;  /* 0x0000000000ff782f */ /* 0x000fe20003800000 */
[----:B-1----:R-:W-:Y:S01]  /*05f0*/  ULEA UR4, UR4, UR5, 0x18 ;  /* 0x0000000504047291 */ /* 0x002fe2000f8ec0ff */
[----:B------:R-:W1:Y:S11]  /*0600*/  FENCE.VIEW.ASYNC.S ;  /* 0x00000000000073c6 */ /* 0x000e760000000000 */
[----:B-1----:R1:W3:Y:S01]  /*0610*/  SYNCS.EXCH.64 URZ, [UR4], UR8 ;  /* 0x0000000804ff75b2 */ /* 0x0022e20008000100 */
[----:B------:R1:W4:Y:S01]  /*0620*/  SYNCS.EXCH.64 URZ, [UR4+0x38], UR6 ;  /* 0x0000380604ff75b2 */ /* 0x0003220008000100 */
[----:B------:R1:W1:Y:S01]  /*0630*/  SYNCS.EXCH.64 URZ, [UR4+0x8], UR8 ;  /* 0x0000080804ff75b2 */ /* 0x0002620008000100 */
        /* <DEDUP_REMOVED lines=11> */
[----:B------:R-:W-:Y:S01]  /*06f0*/  NOP ;  /* 0x0000000000007918 */ /* 0x000fe20000000000 */
.L_x_9:
[----:B------:R-:W2:Y:S01]  /*0700*/  SHFL.IDX PT, R2, R159, RZ, 0x1f ;  /* 0x00001fff9f027589 */ /* 0x000ea200000e0000 */
[----:B------:R-:W-:Y:S01]  /*0710*/  NOP ;  /* 0x0000000000007918 */ /* 0x000fe20000000000 */
[----:B--2---:R-:W-:-:S13]  /*0720*/  ISETP.NE.AND P0, PT, R2, 0x1, PT ;  /* 0x000000010200780c */ /* 0x004fda0003f05270 */
[----:B------:R-:W-:Y:S05]  /*0730*/  @P0 BRA `(.L_x_10) ;  /* 0x0000000000580947 */ /* 0x000fea0003800000 */
[----:B-1----:R-:W1:Y:S01]  /*0740*/  S2UR UR4, SR_CgaCtaId ;  /* 0x00000000000479c3 */ /* 0x002e620000008800 */
        /* <DEDUP_REMOVED lines=12> */
[----:B-1----:R2:W1:Y:S01]  /*0810*/  SYNCS.EXCH.64 URZ, [UR4+0x70], UR8 ;  /* 0x0000700804ff75b2 */ /* 0x0024620008000100 */
[----:B------:R2:W1:Y:S01]  /*0820*/  SYNCS.EXCH.64 URZ, [UR4+0x90], UR6 ;  /* 0x0000900604ff75b2 */ /* 0x0004620008000100 */
[----:B------:R2:W1:Y:S01]  /*0830*/  SYNCS.EXCH.64 URZ, [UR4+0x78], UR8 ;  /* 0x0000780804ff75b2 */ /* 0x0004620008000100 */
[----:B------:R2:W1:Y:S01]  /*0840*/  SYNCS.EXCH.64 URZ, [UR4+0x98], UR6 ;  /* 0x0000980604ff75b2 */ /* 0x0004620008000100 */
[----:B------:R2:W1:Y:S01]  /*0850*/  SYNCS.EXCH.64 URZ, [UR4+0x80], UR8 ;  /* 0x0000800804ff75b2 */ /* 0x0004620008000100 */
[----:B------:R2:W1:Y:S01]  /*0860*/  SYNCS.EXCH.64 URZ, [UR4+0xa0], UR6 ;  /* 0x0000a00604ff75b2 */ /* 0x0004620008000100 */
[----:B------:R2:W1:Y:S01]  /*0870*/  SYNCS.EXCH.64 URZ, [UR4+0x88], UR8 ;  /* 0x0000880804ff75b2 */ /* 0x0004620008000100 */
[----:B------:R2:W1:Y:S02]  /*0880*/  SYNCS.EXCH.64 URZ, [UR4+0xa8], UR6 ;  /* 0x0000a80604ff75b2 */ /* 0x0004640008000100 */
[----:B--2---:R-:W-:Y:S01]  /*0890*/  NOP ;  /* 0x0000000000007918 */ /* 0x004fe20000000000 */
.L_x_10:
[----:B------:R-:W2:Y:S01]  /*08a0*/  SHFL.IDX PT, R2, R159, RZ, 0x1f ;  /* 0x00001fff9f027589 */ /* 0x000ea200000e0000 */
[----:B------:R-:W-:Y:S01]  /*08b0*/  NOP ;  /* 0x0000000000007918 */ /* 0x000fe20000000000 */
[----:B--2---:R-:W-:-:S13]  /*08c0*/  ISETP.NE.AND P0, PT, R2, 0x3, PT ;  /* 0x000000030200780c */ /* 0x004fda0003f05270 */
[----:B------:R-:W-:Y:S05]  /*08d0*/  @P0 BRA `(.L_x_11) ;  /* 0x0000000000300947 */ /* 0x000fea0003800000 */
[----:B-1----:R-:W1:Y:S01]  /*08e0*/  S2UR UR6, SR_CgaCtaId ;  /* 0x00000000000679c3 */ /* 0x002e620000008800 */
[----:B------:R-:W-:Y:S01]  /*08f0*/  UMOV UR4, 0x400 ;  /* 0x0000040000047882 */ /* 0x000fe20000000000 */
[----:B------:R-:W-:Y:S01]  /*0900*/  UMOV UR5, 0x20 ;  /* 0x0000002000057882 */ /* 0x000fe20000000000 */
[----:B------:R-:W-:Y:S01]  /*0910*/  ELECT P0, URZ, PT ;  /* 0x0000000000ff782f */ /* 0x000fe20003800000 */
[----:B-1----:R-:W-:Y:S02]  /*0920*/  ULEA UR6, UR6, UR4, 0x18 ;  /* 0x0000000406067291 */ /* 0x002fe4000f8ec0ff */
[----:B------:R-:W-:-:S04]  /*0930*/  UIADD3 UR4, UPT, UPT, -UR5, 0x100000, URZ ;  /* 0x0010000005047890 */ /* 0x000fc8000fffe1ff */
[----:B------:R-:W-:Y:S02]  /*0940*/  USHF.L.U32 UR5, UR4, 0xb, URZ ;  /* 0x0000000b04057899 */ /* 0x000fe400080006ff */
[----:B------:R-:W-:Y:S01]  /*0950*/  USHF.L.U32 UR4, UR4, 0x1, URZ ;  /* 0x0000000104047899 */ /* 0x000fe200080006ff */
[----:B------:R-:W1:Y:S11]  /*0960*/  FENCE.VIEW.ASYNC.S ;  /* 0x00000000000073c6 */ /* 0x000e760000000000 */
[----:B-1----:R2:W1:Y:S01]  /*0970*/  SYNCS.EXCH.64 URZ, [UR6+0xb0], UR4 ;  /* 0x0000b00406ff75b2 */ /* 0x0024620008000100 */
[----:B------:R2:W1:Y:S02]  /*0980*/  SYNCS.EXCH.64 URZ, [UR6+0xb8], UR4 ;  /* 0x0000b80406ff75b2 */ /* 0x0004640008000100 */
[----:B--2---:R-:W-:Y:S01]  /*0990*/  NOP ;  /* 0x0000000000007918 */ /* 0x004fe20000000000 */
.L_x_11:
[----:B------:R-:W2:Y:S01]  /*09a0*/  SHFL.IDX PT, R2, R159, RZ, 0x1f ;  /* 0x00001fff9f027589 */ /* 0x000ea200000e0000 */
[----:B------:R-:W-:Y:S01]  /*09b0*/  NOP ;  /* 0x0000000000007918 */ /* 0x000fe20000000000 */
[----:B--2---:R-:W-:-:S13]  /*09c0*/  ISETP.NE.AND P0, PT, R2, 0x4, PT ;  /* 0x000000040200780c */ /* 0x004fda0003f05270 */
[----:B------:R-:W-:Y:S05]  /*09d0*/  @P0 BRA `(.L_x_12) ;  /* 0x00000000004c0947 */ /* 0x000fea0003800000 */
[----:B-1----:R-:W1:Y:S01]  /*09e0*/  S2UR UR6, SR_CgaCtaId ;  /* 0x00000000000679c3 */ /* 0x002e620000008800 */
[----:B------:R-:W-:Y:S01]  /*09f0*/  UMOV UR4, 0x3a0 ;  /* 0x000003a000047882 */ /* 0x000fe20000000000 */
[----:B------:R-:W-:Y:S01]  /*0a00*/  UMOV UR5, 0x400 ;  /* 0x0000040000057882 */ /* 0x000fe20000000000 */
[----:B------:R-:W-:Y:S01]  /*0a10*/  USEL UR4, UR4, 0x320, UP3 ;  /* 0x0000032004047887 */ /* 0x000fe20009800000 */
[----:B------:R-:W-:Y:S01]  /*0a20*/  UMOV UR8, 0x1 ;  /* 0x0000000100087882 */ /* 0x000fe20000000000 */
[----:B------:R-:W-:Y:S01]  /*0a30*/  ELECT P0, URZ, PT ;  /* 0x0000000000ff782f */ /* 0x000fe20003800000 */
[----:B------:R-:W-:-:S04]  /*0a40*/  UIADD3 UR8, UPT, UPT, -UR8, 0x100000, URZ ;  /* 0x0010000008087890 */ /* 0x000fc8000fffe1ff */
[----:B------:R-:W-:Y:S02]  /*0a50*/  USHF.L.U32 UR9, UR8, 0xb, URZ ;  /* 0x0000000b08097899 */ /* 0x000fe400080006ff */
[----:B------:R-:W-:Y:S02]  /*0a60*/  USHF.L.U32 UR8, UR8, 0x1, URZ ;  /* 0x0000000108087899 */ /* 0x000fe400080006ff */
[----:B-1----:R-:W-:Y:S02]  /*0a70*/  ULEA UR6, UR6, UR5, 0x18 ;  /* 0x0000000506067291 */ /* 0x002fe4000f8ec0ff */
[----:B------:R-:W-:-:S04]  /*0a80*/  UIADD3 UR4, UPT, UPT, -UR4, 0x100000, URZ ;  /* 0x0010000004047890 */ /* 0x000fc8000fffe1ff */
[----:B------:R-:W-:Y:S02]  /*0a90*/  USHF.L.U32 UR5, UR4, 0xb, URZ ;  /* 0x0000000b04057899 */ /* 0x000fe400080006ff */
[----:B------:R-:W-:Y:S01]  /*0aa0*/  USHF.L.U32 UR4, UR4, 0x1, URZ ;  /* 0x0000000104047899 */ /* 0x000fe200080006ff */
[----:B------:R-:W1:Y:S03]  /*0ab0*/  FENCE.VIEW.ASYNC.S ;  /* 0x00000000000073c6 */ /* 0x000e660000000000 */
[----:B-1----:R2:W1:Y:S08]  /*0ac0*/  SYNCS.EXCH.64 URZ, [UR6+0xc0], UR8 ;  /* 0x0000c00806ff75b2 */ /* 0x0024700008000100 */
[----:B------:R2:W1:Y:S01]  /*0ad0*/  SYNCS.EXCH.64 URZ, [UR6+0xd0], UR4 ;  /* 0x0000d00406ff75b2 */ /* 0x0004620008000100 */
[----:B------:R2:W1:Y:S01]  /*0ae0*/  SYNCS.EXCH.64 URZ, [UR6+0xc8], UR8 ;  /* 0x0000c80806ff75b2 */ /* 0x0004620008000100 */
[----:B------:R2:W1:Y:S02]  /*0af0*/  SYNCS.EXCH.64 URZ, [UR6+0xd8], UR4 ;  /* 0x0000d80406ff75b2 */ /* 0x0004640008000100 */
[----:B--2---:R-:W-:Y:S01]  /*0b00*/  NOP ;  /* 0x0000000000007918 */ /* 0x004fe20000000000 */
.L_x_12:
        /* <DEDUP_REMOVED lines=20> */
[----:B------:R2:W1:Y:S02]  /*0c50*/  SYNCS.EXCH.64 URZ, [UR4+0xf8], UR6 ;  /* 0x0000f80604ff75b2 */ /* 0x0004640008000100 */
[----:B--2---:R-:W-:Y:S01]  /*0c60*/  NOP ;  /* 0x0000000000007918 */ /* 0x004fe20000000000 */
.L_x_13:
[----:B------:R-:W2:Y:S01]  /*0c70*/  SHFL.IDX PT, R2, R159, RZ, 0x1f ;  /* 0x00001fff9f027589 */ /* 0x000ea200000e0000 */
[----:B------:R-:W-:Y:S01]  /*0c80*/  NOP ;  /* 0x0000000000007918 */ /* 0x000fe20000000000 */
[----:B--2---:R-:W-:-:S13]  /*0c90*/  ISETP.NE.AND P0, PT, R2, 0x3, PT ;  /* 0x000000030200780c */ /* 0x004fda0003f05270 */
[----:B------:R-:W-:Y:S05]  /*0ca0*/  @P0 BRA `(.L_x_14) ;  /* 0x0000000000380947 */ /* 0x000fea0003800000 */
[----:B------:R-:W2:Y:S01]  /*0cb0*/  S2UR UR5, SR_CgaCtaId ;  /* 0x00000000000579c3 */ /* 0x000ea20000008800 */
[----:B-1----:R-:W-:Y:S01]  /*0cc0*/  UMOV UR4, 0x400 ;  /* 0x0000040000047882 */ /* 0x002fe20000000000 */
[----:B------:R-:W-:Y:S01]  /*0cd0*/  UMOV UR6, 0x20 ;  /* 0x0000002000067882 */ /* 0x000fe20000000000 */
[----:B------:R-:W-:Y:S01]  /*0ce0*/  ELECT P0, URZ, PT ;  /* 0x0000000000ff782f */ /* 0x000fe20003800000 */
[----:B------:R-:W-:-:S04]  /*0cf0*/  UIADD3 UR6, UPT, UPT, -UR6, 0x100000, URZ ;  /* 0x0010000006067890 */ /* 0x000fc8000fffe1ff */
[----:B------:R-:W-:Y:S02]  /*0d00*/  USHF.L.U32 UR7, UR6, 0xb, URZ ;  /* 0x0000000b06077899 */ /* 0x000fe400080006ff */
[----:B------:R-:W-:Y:S02]  /*0d10*/  USHF.L.U32 UR6, UR6, 0x1, URZ ;  /* 0x0000000106067899 */ /* 0x000fe400080006ff */
[----:B--2---:R-:W-:Y:S01]  /*0d20*/  ULEA UR4, UR5, UR4, 0x18 ;  /* 0x0000000405047291 */ /* 0x004fe2000f8ec0ff */
[----:B------:R-:W1:Y:S11]  /*0d30*/  FENCE.VIEW.ASYNC.S ;  /* 0x00000000000073c6 */ /* 0x000e760000000000 */
[----:B-1----:R2:W1:Y:S01]  /*0d40*/  SYNCS.EXCH.64 URZ, [UR4+0x100], UR6 ;  /* 0x0001000604ff75b2 */ /* 0x0024620008000100 */
[----:B------:R2:W1:Y:S01]  /*0d50*/  SYNCS.EXCH.64 URZ, [UR4+0x110], UR6 ;  /* 0x0001100604ff75b2 */ /* 0x0004620008000100 */
[----:B------:R2:W1:Y:S01]  /*0d60*/  SYNCS.EXCH.64 URZ, [UR4+0x108], UR6 ;  /* 0x0001080604ff75b2 */ /* 0x0004620008000100 */
[----:B------:R2:W1:Y:S02]  /*0d70*/  SYNCS.EXCH.64 URZ, [UR4+0x118], UR6 ;  /* 0x0001180604ff75b2 */ /* 0x0004640008000100 */
[----:B--2---:R-:W-:Y:S01]  /*0d80*/  NOP ;  /* 0x0000000000007918 */ /* 0x004fe20000000000 */
.L_x_14:
[----:B-1----:R-:W1:Y:S01]  /*0d90*/  LDCU UR4, c[0x0][0x36c] ;  /* 0x00006d80ff0477ac */ /* 0x002e620008000800 */
[----:B------:R-:W-:Y:S01]  /*0da0*/  ISETP.NE.OR P3, PT, R0, 0x2, !P3 ;  /* 0x000000020000780c */ /* 0x000fe20005f65670 */
[----:B------:R-:W-:Y:S01]  /*0db0*/  NOP ;  /* 0x0000000000007918 */ /* 0x000fe20000000000 */
[----:B------:R-:W-:Y:S01]  /*0dc0*/  LOP3.LUT R0, R170, 0x1f, RZ, 0xc0, !PT ;  /* 0x0000001faa007812 */ /* 0x000fe200078ec0ff */
[----:B------:R-:W-:Y:S02]  /*0dd0*/  UISETP.NE.AND UP4, UPT, UR17, URZ, UPT ;  /* 0x000000ff1100728c */ /* 0x000fe4000bf85270 */
[----:B-1----:R-:W-:-:S09]  /*0de0*/  UISETP.EQ.U32.AND UP5, UPT, UR4, 0x1, UPT ;  /* 0x000000010400788c */ /* 0x002fd2000bfa2070 */
[----:B------:R-:W-:Y:S05]  /*0df0*/  BRA.U !UP5, `(.L_x_15) ;  /* 0x000000010d087547 */ /* 0x000fea000b800000 */
[----:B---34-:R-:W-:Y:S01]  /*0e00*/  UCGABAR_ARV ;  /* 0x00000000000079c7 */ /* 0x018fe20008000000 */
[----:B------:R-:W-:Y:S05]  /*0e10*/  BRA `(.L_x_16) ;  /* 0x0000000000047947 */ /* 0x000fea0003800000 */
.L_x_15:
[----:B---34-:R-:W-:Y:S01]  /*0e20*/  NOP ;  /* 0x0000000000007918 */ /* 0x018fe20000000000 */
.L_x_16:
[----:B------:R-:W1:Y:S01]  /*0e30*/  S2UR UR7, SR_CTAID.X ;  /* 0x00000000000779c3 */ /* 0x000e620000002500 */
[----:B------:R-:W-:-:S05]  /*0e40*/  CS2R.32 R160, SR_CgaSize ;  /* 0x0000000000a07805 */ /* 0x000fca0000008a00 */
[----:B------:R-:W-:-:S05]  /*0e50*/  IMAD R160, R160, -0xa0, RZ ;  /* 0xffffff60a0a07824 */ /* 0x000fca00078e02ff */
[----:B------:R-:W-:-:S14]  /*0e60*/  R2UR UR5, R160 ;  /* 0x00000000a00572ca */ /* 0x000fdc00000e0000 */
[----:B------:R-:W2:Y:S01]  /*0e70*/  LDCU UR5, c[0x0][UR5+0x2b0] ;  /* 0x00005600050577ac */ /* 0x000ea20008000800 */
[----:B------:R-:W-:-:S05]  /*0e80*/  CS2R.32 R160, SR_CgaSize ;  /* 0x0000000000a07805 */ /* 0x000fca0000008a00 */
[----:B------:R-:W-:-:S05]  /*0e90*/  IMAD R160, R160, -0xa0, RZ ;  /* 0xffffff60a0a07824 */ /* 0x000fca00078e02ff */
[----:B------:R-:W-:-:S14]  /*0ea0*/  R2UR UR4, R160 ;  /* 0x00000000a00472ca */ /* 0x000fdc00000e0000 */
[----:B------:R-:W3:Y:S01]  /*0eb0*/  LDCU UR4, c[0x0][UR4+0x2b4] ;  /* 0x00005680040477ac */ /* 0x000ee20008000800 */
[----:B------:R-:W4:Y:S01]  /*0ec0*/  S2UR UR8, SR_CTAID.Y ;  /* 0x00000000000879c3 */ /* 0x000f220000002600 */
[----:B------:R-:W-:-:S05]  /*0ed0*/  CS2R.32 R160, SR_CgaSize ;  /* 0x0000000000a07805 */ /* 0x000fca0000008a00 */
[----:B------:R-:W-:-:S05]  /*0ee0*/  IMAD R160, R160, -0xa0, RZ ;  /* 0xffffff60a0a07824 */ /* 0x000fca00078e02ff */
[----:B------:R-:W-:-:S14]  /*0ef0*/  R2UR UR9, R160 ;  /* 0x00000000a00972ca */ /* 0x000fdc00000e0000 */
[----:B------:R-:W3:Y:S01]  /*0f00*/  LDCU UR9, c[0x0][UR9+0x2a0] ;  /* 0x00005400090977ac */ /* 0x000ee20008000800 */
[----:B------:R-:W4:Y:S01]  /*0f10*/  LDCU UR21, c[0x0][0xb24] ;  /* 0x00016480ff1577ac */ /* 0x000f220008000800 */
[----:B------:R-:W3:Y:S01]  /*0f20*/  S2UR UR10, SR_CgaCtaId ;  /* 0x00000000000a79c3 */ /* 0x000ee20000008800 */
[----:B------:R-:W-:-:S05]  /*0f30*/  CS2R.32 R160, SR_CgaSize ;  /* 0x0000000000a07805 */ /* 0x000fca0000008a00 */
[----:B------:R-:W-:-:S05]  /*0f40*/  IMAD R160, R160, -0xa0, RZ ;  /* 0xffffff60a0a07824 */ /* 0x000fca00078e02ff */
[----:B------:R-:W-:-:S14]  /*0f50*/  R2UR UR59, R160 ;  /* 0x00000000a03b72ca */ /* 0x000fdc00000e0000 */
[----:B------:R-:W3:Y:S01]  /*0f60*/  LDCU UR59, c[0x0][UR59+0x2a4] ;  /* 0x000054803b3b77ac */ /* 0x000ee20008000800 */
[----:B------:R-:W3:Y:S01]  /*0f70*/  LDCU UR42, c[0x0][0xb24] ;  /* 0x00016480ff2a77ac */ /* 0x000ee20008000800 */
[----:B-1----:R-:W-:Y:S01]  /*0f80*/  I2FP.F32.U32 R3, UR7 ;  /* 0x0000000700037c45 */ /* 0x002fe20008201000 */
[----:B------:R-:W1:Y:S01]  /*0f90*/  S2UR UR36, SR_CTAID.Z ;  /* 0x00000000002479c3 */ /* 0x000e620000002700 */
[----:B------:R-:W1:Y:S03]  /*0fa0*/  LDCU UR27, c[0x0][0xb30] ;  /* 0x00016600ff1b77ac */ /* 0x000e660008000800 */
[----:B--2---:R-:W-:Y:S01]  /*0fb0*/  FMUL R3, R3, UR5 ;  /* 0x0000000503037c20 */ /* 0x004fe20008400000 */
[----:B------:R-:W-:Y:S01]  /*0fc0*/  UMOV UR16, UR7 ;  /* 0x0000000700107c82 */ /* 0x000fe20008000000 */
[----:B----4-:R-:W-:Y:S01]  /*0fd0*/  UISETP.GE.AND UP2, UPT, UR21, 0x1, UPT ;  /* 0x000000011500788c */ /* 0x010fe2000bf46270 */
[----:B------:R-:W-:Y:S01]  /*0fe0*/  I2FP.F32.U32 R2, UR8 ;  /* 0x0000000800027c45 */ /* 0x000fe20008201000 */
[----:B------:R-:W-:-:S02]  /*0ff0*/  UMOV UR20, UR8 ;  /* 0x0000000800147c82 */ /* 0x000fc40008000000 */
[----:B------:R-:W2:Y:S02]  /*1000*/  F2I.U32.TRUNC.NTZ R3, R3 ;  /* 0x0000000300037305 */ /* 0x000ea4000020f000 */
[----:B---3--:R-:W-:Y:S01]  /*1010*/  FMUL R2, R2, UR4 ;  /* 0x0000000402027c20 */ /* 0x008fe20008400000 */
[----:B------:R-:W-:-:S05]  /*1020*/  USHF.L.U32 UR28, UR10, 0xb, URZ ;  /* 0x0000000b0a1c7899 */ /* 0x000fca00080006ff */
[----:B------:R-:W3:Y:S01]  /*1030*/  F2I.U32.TRUNC.NTZ R2, R2 ;  /* 0x0000000200027305 */ /* 0x000ee2000020f000 */
[----:B--2---:R-:W-:Y:S02]  /*1040*/  R2UR UR4, R3 ;  /* 0x00000000030472ca */ /* 0x004fe400000e0000 */
[----:B---3--:R-:W-:Y:S02]  /*1050*/  R2UR UR6, R2 ;  /* 0x00000000020672ca */ /* 0x008fe400000e0000 */
[----:B------:R-:W-:-:S09]  /*1060*/  PRMT R2, RZ, 0x7610, R2 ;  /* 0x00007610ff027816 */ /* 0x000fd20000000002 */
[----:B------:R-:W-:-:S04]  /*1070*/  UIADD3 UR5, UPT, UPT, -UR4, URZ, URZ ;  /* 0x000000ff04057290 */ /* 0x000fc8000fffe1ff */
[----:B------:R-:W-:Y:S02]  /*1080*/  UIMAD UR5, UR9, UR5, UR7 ;  /* 0x00000005090572a4 */ /* 0x000fe4000f8e0207 */
[----:B------:R-:W-:-:S04]  /*1090*/  UIADD3 UR4, UPT, UPT, -UR6, URZ, URZ ;  /* 0x000000ff06047290 */ /* 0x000fc8000fffe1ff */
[----:B------:R-:W-:Y:S01]  /*10a0*/  IMAD.U32 R160, RZ, RZ, UR5 ;  /* 0x00000005ffa07e24 */ /* 0x000fe2000f8e00ff */
[----:B------:R-:W-:Y:S01]  /*10b0*/  UIMAD UR59, UR59, UR4, UR8 ;  /* 0x000000043b3b72a4 */ /* 0x000fe2000f8e0208 */
[----:B-1----:R-:W-:Y:S11]  /*10c0*/  BRA.U UP4, `(.L_x_17) ;  /* 0x0000000104447547 */ /* 0x002ff6000b800000 */
[----:B------:R-:W-:Y:S01]  /*10d0*/  R2UR UR6, R160 ;  /* 0x00000000a00672ca */ /* 0x000fe200000e0000 */
[----:B------:R-:W-:Y:S02]  /*10e0*/  UISETP.NE.AND UP0, UPT, UR59, URZ, UPT ;  /* 0x000000ff3b00728c */ /* 0x000fe4000bf05270 */
[----:B------:R-:W-:-:S04]  /*10f0*/  UISETP.NE.AND UP1, UPT, UR59, 0x1, UPT ;  /* 0x000000013b00788c */ /* 0x000fc8000bf25270 */
[----:B------:R-:W-:Y:S02]  /*1100*/  USEL UR5, URZ, 0x2, UP1 ;  /* 0x00000002ff057887 */ /* 0x000fe40008800000 */
[----:B------:R-:W-:-:S04]  /*1110*/  UISETP.NE.AND UP1, UPT, UR59, 0x3, UPT ;  /* 0x000000033b00788c */ /* 0x000fc8000bf25270 */
[----:B------:R-:W-:-:S04]  /*1120*/  UISETP.EQ.OR UP0, UPT, UR6, URZ, !UP0 ;  /* 0x000000ff0600728c */ /* 0x000fc8000c702670 */
[----:B------:R-:W-:Y:S02]  /*1130*/  USEL UR8, URZ, 0x1, !UP0 ;  /* 0x00000001ff087887 */ /* 0x000fe4000c000000 */
[----:B------:R-:W-:-:S04]  /*1140*/  UISETP.NE.AND UP0, UPT, UR59, 0x2, UPT ;  /* 0x000000023b00788c */ /* 0x000fc8000bf05270 */
[----:B------:R-:W-:Y:S02]  /*1150*/  USEL UR4, URZ, 0x4, UP0 ;  /* 0x00000004ff047887 */ /* 0x000fe40008000000 */
[----:B------:R-:W-:Y:S02]  /*1160*/  UISETP.NE.AND UP0, UPT, UR6, URZ, UPT ;  /* 0x000000ff0600728c */ /* 0x000fe4000bf05270 */
[----:B------:R-:W-:Y:S02]  /*1170*/  USEL UR6, URZ, 0x8, UP1 ;  /* 0x00000008ff067887 */ /* 0x000fe40008800000 */
[----:B------:R-:W-:Y:S02]  /*1180*/  USEL UR7, UR5, 0x2, UP0 ;  /* 0x0000000205077887 */ /* 0x000fe40008000000 */
[----:B------:R-:W-:Y:S02]  /*1190*/  USEL UR4, UR4, 0x4, UP0 ;  /* 0x0000000404047887 */ /* 0x000fe40008000000 */
[----:B------:R-:W-:-:S02]  /*11a0*/  USEL UR5, UR6, 0x8, UP0 ;  /* 0x0000000806057887 */ /* 0x000fc40008000000 */
[----:B------:R-:W-:-:S04]  /*11b0*/  UIADD3 UR4, UPT, UPT, UR4, UR7, UR8 ;  /* 0x0000000704047290 */ /* 0x000fc8000fffe008 */
[----:B------:R-:W-:-:S06]  /*11c0*/  UIADD3 UR4, UPT, UPT, UR4, UR5, URZ ;  /* 0x0000000504047290 */ /* 0x000fcc000fffe0ff */
[----:B------:R-:W-:Y:S02]  /*11d0*/  MOV R2, UR4 ;  /* 0x0000000400027c02 */ /* 0x000fe40008000f00 */
.L_x_17:
[----:B------:R-:W-:Y:S05]  /*11e0*/  BRA.U !UP2, `(.L_x_18) ;  /* 0x000000010ad47547 */ /* 0x000fea000b800000 */
[----:B------:R-:W1:Y:S01]  /*11f0*/  LDCU.128 UR12, c[0x0][0xb10] ;  /* 0x00016200ff0c77ac */ /* 0x000e620008000c00 */
[----:B------:R-:W2:Y:S01]  /*1200*/  LDCU UR6, c[0x0][0x370] ;  /* 0x00006e00ff0677ac */ /* 0x000ea20008000800 */
[----:B------:R-:W3:Y:S01]  /*1210*/  LDCU UR5, c[0x0][0x374] ;  /* 0x00006e80ff0577ac */ /* 0x000ee20008000800 */
[----:B------:R-:W4:Y:S01]  /*1220*/  LDCU UR26, c[0x0][0xb0c] ;  /* 0x00016180ff1a77ac */ /* 0x000f220008000800 */
[----:B------:R-:W4:Y:S01]  /*1230*/  LDCU UR4, c[0x0][0xb20] ;  /* 0x00016400ff0477ac */ /* 0x000f220008000800 */
[----:B------:R-:W4:Y:S01]  /*1240*/  LDCU.64 UR8, c[0x0][0xb28] ;  /* 0x00016500ff0877ac */ /* 0x000f220008000a00 */
[----:B-1----:R-:W-:Y:S02]  /*1250*/  UISETP.NE.AND UP0, UPT, UR14, 0x1, UPT ;  /* 0x000000010e00788c */ /* 0x002fe4000bf05270 */
[----:B---3--:R-:W-:Y:S02]  /*1260*/  UIMAD.WIDE.U32 UR10, UR5, UR15, URZ ;  /* 0x0000000f050a72a5 */ /* 0x008fe4000f8e00ff */
[----:B--2---:R-:W-:-:S02]  /*1270*/  UIMAD.WIDE.U32 UR22, UR6, UR12, URZ ;  /* 0x0000000c061672a5 */ /* 0x004fc4000f8e00ff */
[----:B----4-:R-:W-:Y:S02]  /*1280*/  UISETP.NE.AND UP1, UPT, UR26, 0x1, UPT ;  /* 0x000000011a00788c */ /* 0x010fe4000bf25270 */
[----:B------:R-:W-:Y:S01]  /*1290*/  UISETP.NE.AND UP2, UPT, UR21, 0x1, UPT ;  /* 0x000000011500788c */ /* 0x000fe2000bf45270 */
[----:B------:R-:W-:Y:S02]  /*12a0*/  UMOV UR10, UR11 ;  /* 0x0000000b000a7c82 */ /* 0x000fe40008000000 */
[----:B------:R-:W-:Y:S01]  /*12b0*/  UMOV UR22, UR23 ;  /* 0x0000001700167c82 */ /* 0x000fe20008000000 */
[----:B------:R-:W-:Y:S02]  /*12c0*/  @UP0 USHF.R.U32.HI UR5, URZ, UR4, UR10 ;  /* 0x00000004ff050299 */ /* 0x000fe4000801160a */
[----:B------:R-:W-:Y:S02]  /*12d0*/  UIMAD.WIDE.U32 UR24, UR20, UR15, URZ ;  /* 0x0000000f141872a5 */ /* 0x000fe4000f8e00ff */
[----:B------:R-:W-:-:S02]  /*12e0*/  UIMAD.WIDE.U32 UR10, UR5, UR8, URZ ;  /* 0x00000008050a72a5 */ /* 0x000fc4000f8e00ff */
[----:B------:R-:W-:Y:S02]  /*12f0*/  @UP1 USHF.R.U32.HI UR6, URZ, UR13, UR22 ;  /* 0x0000000dff061299 */ /* 0x000fe40008011616 */
[----:B------:R-:W-:Y:S02]  /*1300*/  UIMAD.WIDE.U32 UR18, UR16, UR12, URZ ;  /* 0x0000000c101272a5 */ /* 0x000fe4000f8e00ff */
[----:B------:R-:W-:Y:S01]  /*1310*/  UIMAD.WIDE.U32 UR22, UR6, UR8, URZ ;  /* 0x00000008061672a5 */ /* 0x000fe2000f8e00ff */
[----:B------:R-:W-:Y:S01]  /*1320*/  UMOV UR24, UR25 ;  /* 0x0000001900187c82 */ /* 0x000fe20008000000 */
[----:B------:R-:W-:Y:S01]  /*1330*/  UMOV UR10, UR11 ;  /* 0x0000000b000a7c82 */ /* 0x000fe20008000000 */
[----:B------:R-:W-:Y:S02]  /*1340*/  USHF.R.U32.HI UR24, URZ, UR4, UR24 ;  /* 0x00000004ff187299 */ /* 0x000fe40008011618 */
[----:B------:R-:W-:Y:S02]  /*1350*/  @UP2 USHF.R.U32.HI UR5, URZ, UR9, UR10 ;  /* 0x00000009ff052299 */ /* 0x000fe4000801160a */
[----:B------:R-:W-:Y:S01]  /*1360*/  UMOV UR7, UR23 ;  /* 0x0000001700077c82 */ /* 0x000fe20008000000 */
[----:B------:R-:W-:Y:S01]  /*1370*/  UMOV UR18, UR19 ;  /* 0x0000001300127c82 */ /* 0x000fe20008000000 */
[----:B------:R-:W-:-:S02]  /*1380*/  @UP2 USHF.R.U32.HI UR6, URZ, UR9, UR7 ;  /* 0x00000009ff062299 */ /* 0x000fc40008011607 */
[----:B------:R-:W-:Y:S02]  /*1390*/  USHF.R.U32.HI UR18, URZ, UR13, UR18 ;  /* 0x0000000dff127299 */ /* 0x000fe40008011612 */
[----:B------:R-:W-:Y:S02]  /*13a0*/  USEL UR4, UR20, UR24, !UP0 ;  /* 0x0000001814047287 */ /* 0x000fe4000c000000 */
[----:B------:R-:W-:Y:S02]  /*13b0*/  UIMAD UR7, UR5, UR21, URZ ;  /* 0x00000015050772a4 */ /* 0x000fe4000f8e02ff */
[----:B------:R-:W-:Y:S02]  /*13c0*/  USEL UR5, UR16, UR18, !UP1 ;  /* 0x0000001210057287 */ /* 0x000fe4000c800000 */
[----:B------:R-:W-:Y:S02]  /*13d0*/  UIMAD UR12, UR6, UR21, URZ ;  /* 0x00000015060c72a4 */ /* 0x000fe4000f8e02ff */
[----:B------:R-:W-:-:S02]  /*13e0*/  UISETP.GE.AND UP0, UPT, UR4, UR7, UPT ;  /* 0x000000070400728c */ /* 0x000fc4000bf06270 */
[----:B------:R-:W-:Y:S02]  /*13f0*/  UIMAD.WIDE.U32 UR10, UR4, UR8, URZ ;  /* 0x00000008040a72a5 */ /* 0x000fe4000f8e00ff */
[----:B------:R-:W-:Y:S02]  /*1400*/  UISETP.GE.OR UP0, UPT, UR5, UR12, UP0 ;  /* 0x0000000c0500728c */ /* 0x000fe40008706670 */
[----:B------:R-:W-:Y:S02]  /*1410*/  UIMAD.WIDE.U32 UR12, UR5, UR8, URZ ;  /* 0x00000008050c72a5 */ /* 0x000fe4000f8e00ff */
[----:B------:R-:W-:Y:S01]  /*1420*/  UIADD3 UR10, UPT, UPT, -UR4, URZ, URZ ;  /* 0x000000ff040a7290 */ /* 0x000fe2000fffe1ff */
[----:B------:R-:W-:Y:S01]  /*1430*/  UMOV UR8, UR11 ;  /* 0x0000000b00087c82 */ /* 0x000fe20008000000 */
[----:B------:R-:W-:Y:S02]  /*1440*/  UIADD3 UR11, UPT, UPT, -UR5, URZ, URZ ;  /* 0x000000ff050b7290 */ /* 0x000fe4000fffe1ff */
[----:B------:R-:W-:-:S03]  /*1450*/  USHF.R.U32.HI UR8, URZ, UR9, UR8 ;  /* 0x00000009ff087299 */ /* 0x000fc60008011608 */
[----:B------:R-:W-:Y:S01]  /*1460*/  @!UP0 UMOV UR7, UR13 ;  /* 0x0000000d00078c82 */ /* 0x000fe20008000000 */
[----:B------:R-:W-:Y:S02]  /*1470*/  UIMAD UR20, UR14, UR10, UR20 ;  /* 0x0000000a0e1472a4 */ /* 0x000fe4000f8e0214 */
[----:B------:R-:W-:Y:S02]  /*1480*/  USEL UR8, UR4, UR8, !UP2 ;  /* 0x0000000804087287 */ /* 0x000fe4000d000000 */
[----:B------:R-:W-:Y:S02]  /*1490*/  @!UP0 USHF.R.U32.HI UR7, URZ, UR9, UR7 ;  /* 0x00000009ff078299 */ /* 0x000fe40008011607 */
[----:B------:R-:W-:Y:S02]  /*14a0*/  UIADD3 UR9, UPT, UPT, -UR8, URZ, URZ ;  /* 0x000000ff08097290 */ /* 0x000fe4000fffe1ff */
[----:B------:R-:W-:Y:S02]  /*14b0*/  @!UP0 USEL UR7, UR5, UR7, !UP2 ;  /* 0x0000000705078287 */ /* 0x000fe4000d000000 */
[----:B------:R-:W-:-:S02]  /*14c0*/  UIMAD UR9, UR21, UR9, UR4 ;  /* 0x00000009150972a4 */ /* 0x000fc4000f8e0204 */
[----:B------:R-:W-:Y:S02]  /*14d0*/  @!UP0 UIADD3 UR8, UPT, UPT, UR8, -UR7, URZ ;  /* 0x8000000708088290 */ /* 0x000fe4000fffe0ff */
[----:B------:R-:W-:Y:S02]  /*14e0*/  @!UP0 UIMAD UR6, UR9, UR6, UR7 ;  /* 0x00000006090682a4 */ /* 0x000fe4000f8e0207 */
[----:B------:R-:W-:Y:S02]  /*14f0*/  @!UP0 UIMAD UR4, UR8, UR21, UR5 ;  /* 0x00000015080482a4 */ /* 0x000fe4000f8e0205 */
[----:B------:R-:W-:Y:S02]  /*1500*/  UIMAD UR16, UR26, UR11, UR16 ;  /* 0x0000000b1a1072a4 */ /* 0x000fe4000f8e0210 */
[----:B------:R-:W-:Y:S01]  /*1510*/  UIMAD UR20, UR4, UR14, UR20 ;  /* 0x0000000e041472a4 */ /* 0x000fe2000f8e0214 */
[----:B------:R-:W-:Y:S02]  /*1520*/  @!UP0 UMOV UR5, UR6 ;  /* 0x0000000600058c82 */ /* 0x000fe40008000000 */
[----:B------:R-:W-:-:S12]  /*1530*/  UIMAD UR16, UR5, UR26, UR16 ;  /* 0x0000001a051072a4 */ /* 0x000fd8000f8e0210 */
.L_x_18:
[----:B------:R-:W-:Y:S02]  /*1540*/  UISETP.NE.AND UP1, UPT, UR27, 0x1, UPT ;  /* 0x000000011b00788c */ /* 0x000fe4000bf25270 */
[----:B------:R-:W-:Y:S02]  /*1550*/  UISETP.NE.AND UP0, UPT, UR17, 0x2, UPT ;  /* 0x000000021100788c */ /* 0x000fe4000bf05270 */
[----:B------:R-:W-:-:S05]  /*1560*/  ULOP3.LUT UR28, UR28, 0x1800, URZ, 0xc0, !UPT ;  /* 0x000018001c1c7892 */ /* 0x000fca000f8ec0ff */
[----:B------:R-:W-:Y:S07]  /*1570*/  BRA.U UP1, `(.L_x_19) ;  /* 0x0000000101447547 */ /* 0x000fee000b800000 */
[----:B------:R-:W1:Y:S01]  /*1580*/  LDCU.128 UR8, c[0x0][0xb10] ;  /* 0x00016200ff0877ac */ /* 0x000e620008000c00 */
[----:B------:R-:W2:Y:S01]  /*1590*/  LDCU UR12, c[0x0][0xb0c] ;  /* 0x00016180ff0c77ac */ /* 0x000ea20008000800 */
[----:B------:R-:W3:Y:S01]  /*15a0*/  LDCU UR13, c[0x0][0xb20] ;  /* 0x00016400ff0d77ac */ /* 0x000ee20008000800 */
[----:B-1----:R-:W-:Y:S02]  /*15b0*/  UIMAD.WIDE.U32 UR6, UR16, UR8, URZ ;  /* 0x00000008100672a5 */ /* 0x002fe4000f8e00ff */
[----:B------:R-:W-:Y:S02]  /*15c0*/  UIMAD.WIDE.U32 UR4, UR20, UR11, URZ ;  /* 0x0000000b140472a5 */ /* 0x000fe4000f8e00ff */
[----:B--2---:R-:W-:Y:S02]  /*15d0*/  UISETP.NE.AND UP2, UPT, UR12, 0x1, UPT ;  /* 0x000000010c00788c */ /* 0x004fe4000bf45270 */
[----:B------:R-:W-:Y:S01]  /*15e0*/  UISETP.NE.AND UP1, UPT, UR10, 0x1, UPT ;  /* 0x000000010a00788c */ /* 0x000fe2000bf25270 */
[----:B------:R-:W-:-:S02]  /*15f0*/  UMOV UR6, UR7 ;  /* 0x0000000700067c82 */ /* 0x000fc40008000000 */
[----:B------:R-:W-:Y:S01]  /*1600*/  UMOV UR4, UR5 ;  /* 0x0000000500047c82 */ /* 0x000fe20008000000 */
[----:B------:R-:W-:Y:S02]  /*1610*/  USHF.R.U32.HI UR6, URZ, UR9, UR6 ;  /* 0x00000009ff067299 */ /* 0x000fe40008011606 */
[----:B---3--:R-:W-:Y:S02]  /*1620*/  USHF.R.U32.HI UR4, URZ, UR13, UR4 ;  /* 0x0000000dff047299 */ /* 0x008fe40008011604 */
[----:B------:R-:W-:Y:S02]  /*1630*/  USEL UR5, UR16, UR6, !UP2 ;  /* 0x0000000610057287 */ /* 0x000fe4000d000000 */
[----:B------:R-:W-:-:S04]  /*1640*/  USEL UR4, UR20, UR4, !UP1 ;  /* 0x0000000414047287 */ /* 0x000fc8000c800000 */
[----:B------:R-:W-:Y:S02]  /*1650*/  UIADD3 UR6, UPT, UPT, UR5, -UR4, URZ ;  /* 0x8000000405067290 */ /* 0x000fe4000fffe0ff */
[----:B------:R-:W-:Y:S02]  /*1660*/  UIADD3 UR4, UPT, UPT, -UR5, UR4, URZ ;  /* 0x0000000405047290 */ /* 0x000fe4000fffe1ff */
[----:B------:R-:W-:Y:S02]  /*1670*/  UIMAD UR20, UR6, UR10, UR20 ;  /* 0x0000000a061472a4 */ /* 0x000fe4000f8e0214 */
[----:B------:R-:W-:-:S12]  /*1680*/  UIMAD UR16, UR4, UR12, UR16 ;  /* 0x0000000c041072a4 */ /* 0x000fd8000f8e0210 */
.L_x_19:
[----:B------:R-:W-:Y:S05]  /*1690*/  BRA.U !UP5, `(.L_x_20) ;  /* 0x000000010d0c7547 */ /* 0x000fea000b800000 */
[----:B------:R-:W-:Y:S01]  /*16a0*/  UCGABAR_WAIT ;  /* 0x0000000000007dc7 */ /* 0x000fe20008000000 */
[----:B------:R-:W-:Y:S01]  /*16b0*/  CCTL.IVALL ;  /* 0x00000000ff00798f */ /* 0x000fe20002000000 */
[----:B------:R-:W-:Y:S05]  /*16c0*/  BRA `(.L_x_21) ;  /* 0x0000000000047947 */ /* 0x000fea0003800000 */
.L_x_20:
[----:B------:R-:W-:Y:S06]  /*16d0*/  BAR.SYNC.DEFER_BLOCKING 0x0 ;  /* 0x0000000000007b1d */ /* 0x000fec0000010000 */
.L_x_21:
[----:B------:R-:W-:Y:S05]  /*16e0*/  BRA.U UP0, `(.L_x_22) ;  /* 0x0000001500247547 */ /* 0x000fea000b800000 */
[----:B------:R-:W1:Y:S01]  /*16f0*/  LDCU UR6, c[0x0][0x38c] ;  /* 0x00007180ff0677ac */ /* 0x000e620008000800 */
[----:B------:R-:W2:Y:S01]  /*1700*/  S2UR UR8, SR_CgaCtaId ;  /* 0x00000000000879c3 */ /* 0x000ea20000008800 */
[----:B------:R-:W-:Y:S01]  /*1710*/  PLOP3.LUT P1, PT, PT, PT, UP3, 0x80, 0x8 ;  /* 0x000000000008781c */ /* 0x000fe20003f2f038 */
[----:B------:R-:W-:Y:S01]  /*1720*/  IMAD.MOV.U32 R12, RZ, RZ, 0x1 ;  /* 0x00000001ff0c7424 */ /* 0x000fe200078e00ff */
[----:B------:R-:W-:Y:S01]  /*1730*/  UMOV UR7, 0x400 ;  /* 0x0000040000077882 */ /* 0x000fe20000000000 */
[----:B------:R-:W-:Y:S01]  /*1740*/  UISETP.NE.AND UP1, UPT, UR17, URZ, UPT ;  /* 0x000000ff1100728c */ /* 0x000fe2000bf25270 */
[----:B------:R-:W-:Y:S02]  /*1750*/  ISETP.EQ.OR P2, PT, R0, RZ, P3 ;  /* 0x000000ff0000720c */ /* 0x000fe40001f42670 */
[----:B------:R-:W-:Y:S02]  /*1760*/  CS2R R10, SRZ ;  /* 0x00000000000a7805 */ /* 0x000fe4000001ff00 */
[----:B------:R-:W-:Y:S01]  /*1770*/  PLOP3.LUT P1, PT, P1, PT, PT, 0x8, 0x80 ;  /* 0x000000000080781c */ /* 0x000fe20000f2e170 */
[----:B------:R-:W-:Y:S01]  /*1780*/  IMAD.MOV.U32 R9, RZ, RZ, RZ ;  /* 0x000000ffff097224 */ /* 0x000fe200078e00ff */
[----:B------:R-:W3:Y:S01]  /*1790*/  LDCU UR40, c[0x0][0x370] ;  /* 0x00006e00ff2877ac */ /* 0x000ee20008000800 */
[----:B------:R-:W-:Y:S01]  /*17a0*/  IMAD.MOV.U32 R8, RZ, RZ, 0x1 ;  /* 0x00000001ff087424 */ /* 0x000fe200078e00ff */
[----:B------:R-:W4:Y:S01]  /*17b0*/  LDCU.64 UR26, c[0x0][0x348] ;  /* 0x00006900ff1a77ac */ /* 0x000f220008000a00 */
[----:B-1----:R-:W-:-:S02]  /*17c0*/  UIADD3 UR5, UPT, UPT, UR6, 0x3f, URZ ;  /* 0x0000003f06057890 */ /* 0x002fc4000fffe0ff */
[----:B------:R-:W-:Y:S02]  /*17d0*/  USHF.R.U32.HI UR45, URZ, 0x6, UR28 ;  /* 0x00000006ff2d7899 */ /* 0x000fe4000801161c */
[----:B------:R-:W-:Y:S02]  /*17e0*/  USHF.R.S32.HI UR4, URZ, 0x1f, UR5 ;  /* 0x0000001fff047899 */ /* 0x000fe40008011405 */
[----:B------:R-:W-:Y:S02]  /*17f0*/  UIADD3 UR46, UPT, UPT, UR6, 0x7e, URZ ;  /* 0x0000007e062e7890 */ /* 0x000fe4000fffe0ff */
[----:B------:R-:W-:Y:S02]  /*1800*/  ULEA.HI UR4, UR4, UR5, URZ, 0x6 ;  /* 0x0000000504047291 */ /* 0x000fe4000f8f30ff */
[----:B--2---:R-:W-:Y:S02]  /*1810*/  ULEA UR7, UR8, UR7, 0x18 ;  /* 0x0000000708077291 */ /* 0x004fe4000f8ec0ff */
[----:B------:R-:W-:-:S02]  /*1820*/  USHF.R.S32.HI UR43, URZ, 0x6, UR4 ;  /* 0x00000006ff2b7899 */ /* 0x000fc40008011404 */
[----:B------:R-:W-:Y:S02]  /*1830*/  UIADD3 UR4, UPT, UPT, UR6, -0x1, URZ ;  /* 0xffffffff06047890 */ /* 0x000fe4000fffe0ff */
[----:B------:R-:W-:Y:S02]  /*1840*/  UISETP.LT.U32.AND UP0, UPT, UR43, 0x7, UPT ;  /* 0x000000072b00788c */ /* 0x000fe4000bf01070 */
[----:B------:R-:W-:Y:S02]  /*1850*/  UISETP.GE.U32.AND UP2, UPT, UR4, -0x7f, UPT ;  /* 0xffffff810400788c */ /* 0x000fe4000bf46070 */
[----:B------:R-:W-:Y:S01]  /*1860*/  USEL UR41, UR43, 0x7, UP0 ;  /* 0x000000072b297887 */ /* 0x000fe20008000000 */
[----:B------:R-:W1:Y:S03]  /*1870*/  LDCU UR39, c[0x0][0x374] ;  /* 0x00006e80ff2777ac */ /* 0x000e660008000800 */
[----:B------:R-:W-:-:S02]  /*1880*/  UIADD3 UR21, UPT, UPT, UR41, -0x1, URZ ;  /* 0xffffffff29157890 */ /* 0x000fc4000fffe0ff */
[----:B------:R-:W-:-:S03]  /*1890*/  USEL UR24, UR48, 0x2, UP1 ;  /* 0x0000000230187887 */ /* 0x000fc60008800000 */
[----:B------:R-:W-:Y:S02]  /*18a0*/  @UP2 UIADD3 UR21, UPT, UPT, UR41, URZ, URZ ;  /* 0x000000ff29152290 */ /* 0x000fe4000fffe0ff */
[----:B------:R-:W-:Y:S02]  /*18b0*/  UIADD3 UR29, UPT, UPT, UR7, 0xc400, UR28 ;  /* 0x0000c400071d7890 */ /* 0x000fe4000fffe01c */
[----:B------:R-:W-:Y:S02]  /*18c0*/  UIADD3 UR44, UPT, UPT, UR43, -UR41, URZ ;  /* 0x800000292b2c7290 */ /* 0x000fe4000fffe0ff */
[----:B------:R-:W-:Y:S01]  /*18d0*/  UIADD3 UR21, UPT, UPT, UR21, 0x1, URZ ;  /* 0x0000000115157890 */ /* 0x000fe2000fffe0ff */
[----:B---34-:R-:W-:-:S11]  /*18e0*/  UMOV UR5, URZ ;  /* 0x000000ff00057c82 */ /* 0x018fd60008000000 */
.L_x_42:
[----:B------:R-:W2:Y:S02]  /*18f0*/  S2UR UR4, SR_CgaCtaId ;  /* 0x00000000000479c3 */ /* 0x000ea40000008800 */
[----:B--2---:R-:W-:-:S09]  /*1900*/  UISETP.NE.AND UP0, UPT, UR4, URZ, UPT ;  /* 0x000000ff0400728c */ /* 0x004fd2000bf05270 */
[----:B-1----:R-:W-:Y:S05]  /*1910*/  BRA.U UP0, `(.L_x_23) ;  /* 0x0000000100287547 */ /* 0x002fea000b800000 */
[----:B------:R-:W-:Y:S02]  /*1920*/  LEA R0, R9, UR7, 0x3 ;  /* 0x0000000709007c11 */ /* 0x000fe4000f8e18ff */
[----:B------:R-:W-:-:S04]  /*1930*/  SHF.L.U32 R3, R8, 0x1f, RZ ;  /* 0x0000001f08037819 */ /* 0x000fc800000006ff */
[----:B------:R-:W2:Y:S02]  /*1940*/  SYNCS.PHASECHK.TRANS64.TRYWAIT P0, [R0+URZ+0x110], R3 ;  /* 0x00011003000075a7 */ /* 0x000ea400080011ff */
[----:B--2---:R-:W-:Y:S05]  /*1950*/  @!P0 BRA `(.L_x_24) ;  /* 0x0000009c00c88947 */ /* 0x004fea0003800000 */
.L_x_136:
[----:B------:R3:W-:Y:S01]  /*1960*/  SYNCS.ARRIVE.TRANS64.A1T0 RZ, [R0+URZ+0x100], RZ ;  /* 0x000100ff00ff79a7 */ /* 0x0007e200081000ff */
[----:B------:R-:W-:-:S05]  /*1970*/  VIADD R9, R9, 0x1 ;  /* 0x0000000109097836 */ /* 0x000fca0000000000 */
[----:B------:R-:W-:-:S04]  /*1980*/  ISETP.NE.AND P0, PT, R9, 0x2, PT ;  /* 0x000000020900780c */ /* 0x000fc80003f05270 */
[----:B--2---:R-:W-:Y:S02]  /*1990*/  SEL R3, RZ, 0x1, P0 ;  /* 0x00000001ff037807 */ /* 0x004fe40000000000 */
[----:B------:R-:W-:Y:S02]  /*19a0*/  SEL R9, R9, RZ, P0 ;  /* 0x000000ff09097207 */ /* 0x000fe40000000000 */
[----:B------:R-:W-:-:S07]  /*19b0*/  LOP3.LUT R8, R8, R3, RZ, 0x3c, !PT ;  /* 0x0000000308087212 */ /* 0x000fce00078e3cff */
.L_x_23:
[----:B------:R-:W-:Y:S01]  /*19c0*/  ULEA UR4, UR5, UR7, 0x3 ;  /* 0x0000000705047291 */ /* 0x000fe2000f8e18ff */
[----:B---3--:R-:W-:Y:S01]  /*19d0*/  SHF.L.U32 R0, R12, 0x1f, RZ ;  /* 0x0000001f0c007819 */ /* 0x008fe200000006ff */
[----:B------:R-:W-:Y:S02]  /*19e0*/  UISETP.GE.U32.AND UP0, UPT, UR46, 0x7f, UPT ;  /* 0x0000007f2e00788c */ /* 0x000fe4000bf06070 */
[----:B------:R-:W-:Y:S02]  /*19f0*/  USHF.L.U32 UR11, UR20, 0x8, URZ ;  /* 0x00000008140b7899 */ /* 0x000fe400080006ff */
[----:B------:R-:W-:Y:S01]  /*1a00*/  ULEA UR35, UR16, UR45, 0x7 ;  /* 0x0000002d10237291 */ /* 0x000fe2000f8e38ff */
[----:B------:R-:W-:Y:S02]  /*1a10*/  UMOV UR13, URZ ;  /* 0x000000ff000d7c82 */ /* 0x000fe40008000000 */
[----:B------:R2:W3:Y:S02]  /*1a20*/  SYNCS.PHASECHK.TRANS64.TRYWAIT P0, [UR4+0x38], R0 ;  /* 0x00003800ff0075a7 */ /* 0x0004e40008001104 */
[----:B------:R-:W-:Y:S07]  /*1a30*/  BRA.U !UP0, `(.L_x_25) ;  /* 0x0000000108bc7547 */ /* 0x000fee000b800000 */
[----:B------:R-:W-:Y:S01]  /*1a40*/  UMOV UR6, URZ ;  /* 0x000000ff00067c82 */ /* 0x000fe20008000000 */
[----:B------:R-:W-:-:S05]  /*1a50*/  UMOV UR4, UR5 ;  /* 0x0000000500047c82 */ /* 0x000fca0008000000 */
.L_x_31:
[----:B------:R-:W-:Y:S01]  /*1a60*/  ULEA UR33, UR4, UR7, 0x3 ;  /* 0x0000000704217291 */ /* 0x000fe2000f8e18ff */
[----:B---3--:R-:W-:Y:S01]  /*1a70*/  @!P3 MOV R2, 0x6000 ;  /* 0x000060000002b802 */ /* 0x008fe20000000f00 */
[----:B-1-3--:R-:W-:Y:S10]  /*1a80*/  @P0 BRA `(.L_x_26) ;  /* 0x00000000000c0947 */ /* 0x00aff40003800000 */
[----:B------:R-:W-:-:S04]  /*1a90*/  SHF.L.U32 R3, R12, 0x1f, RZ ;  /* 0x0000001f0c037819 */ /* 0x000fc800000006ff */
[----:B------:R-:W3:Y:S02]  /*1aa0*/  SYNCS.PHASECHK.TRANS64.TRYWAIT P0, [UR33+0x38], R3 ;  /* 0x00003803ff0075a7 */ /* 0x000ee40008001121 */
[----:B---3--:R-:W-:Y:S05]  /*1ab0*/  @!P0 BRA `(.L_x_27) ;  /* 0x0000009c00848947 */ /* 0x008fea0003800000 */
.L_x_26:
[----:B------:R3:W-:Y:S01]  /*1ac0*/  @!P3 SYNCS.ARRIVE.TRANS64 RZ, [UR33], R2 ;  /* 0x00000002ffffb9a7 */ /* 0x0007e20008000021 */
[----:B------:R-:W-:-:S04]  /*1ad0*/  ULOP3.LUT UR5, UR24, 0x2, URZ, 0xfc, !UPT ;  /* 0x0000000218057892 */ /* 0x000fc8000f8efcff */
[----:B------:R-:W-:-:S09]  /*1ae0*/  UISETP.NE.AND UP0, UPT, UR5, 0x2, UPT ;  /* 0x000000020500788c */ /* 0x000fd2000bf05270 */
[----:B------:R-:W-:Y:S05]  /*1af0*/  BRA.U UP0, `(.L_x_28) ;  /* 0x0000000100047547 */ /* 0x000fea000b800000 */
[----:B-1----:R-:W-:Y:S05]  /*1b00*/  BPT.TRAP 0x1 ;  /* 0x000000040000795c */ /* 0x002fea0000300000 */
.L_x_28:
[----:B------:R-:W-:Y:S04]  /*1b10*/  BSSY.RECONVERGENT B0, `(.L_x_29) ;  /* 0x0000003000007945 */ /* 0x000fe80003800200 */
[----:B------:R-:W-:Y:S05]  /*1b20*/  @P2 BRA `(.L_x_30) ;  /* 0x0000000000042947 */ /* 0x000fea0003800000 */
[----:B-1----:R-:W-:Y:S05]  /*1b30*/  BPT.TRAP 0x1 ;  /* 0x000000040000795c */ /* 0x002fea0000300000 */
.L_x_30:
[----:B-1----:R-:W-:Y:S05]  /*1b40*/  BSYNC.RECONVERGENT B0 ;  /* 0x0000000000007941 */ /* 0x002fea0003800200 */
.L_x_29:
[----:B------:R-:W-:Y:S02]  /*1b50*/  UIADD3 UR5, UPT, UPT, UR4, 0x1, URZ ;  /* 0x0000000104057890 */ /* 0x000fe4000fffe0ff */
[----:B------:R-:W-:Y:S02]  /*1b60*/  ULEA UR32, UR4, UR28, 0xd ;  /* 0x0000001c04207291 */ /* 0x000fe4000f8e68ff */
[----:B------:R-:W-:Y:S02]  /*1b70*/  UISETP.NE.AND UP0, UPT, UR5, 0x7, UPT ;  /* 0x000000070500788c */ /* 0x000fe4000bf05270 */
[----:B------:R-:W-:Y:S02]  /*1b80*/  UIADD3 UR16, UP1, UPT, UR26, 0x80, URZ ;  /* 0x000000801a107890 */ /* 0x000fe4000ff3e0ff */
[----:B------:R-:W-:Y:S02]  /*1b90*/  USEL UR9, URZ, 0x1, UP0 ;  /* 0x00000001ff097887 */ /* 0x000fe40008000000 */
[----:B------:R-:W-:-:S02]  /*1ba0*/  USEL UR5, UR5, URZ, UP0 ;  /* 0x000000ff05057287 */ /* 0x000fc40008000000 */
[----:B------:R-:W-:Y:S02]  /*1bb0*/  UIADD3 UR14, UP0, UPT, UR26, 0x180, URZ ;  /* 0x000001801a0e7890 */ /* 0x000fe4000ff1e0ff */
[----:B------:R-:W-:Y:S01]  /*1bc0*/  ULEA UR8, UR5, UR7, 0x3 ;  /* 0x0000000705087291 */ /* 0x000fe2000f8e18ff */
[----:B------:R-:W-:Y:S01]  /*1bd0*/  LOP3.LUT R12, R12, UR9, RZ, 0x3c, !PT ;  /* 0x000000090c0c7c12 */ /* 0x000fe2000f8e3cff */
[----:B------:R-:W-:Y:S02]  /*1be0*/  USHF.L.U32 UR34, UR6, 0x6, URZ ;  /* 0x0000000606227899 */ /* 0x000fe400080006ff */
[----:B------:R-:W-:Y:S01]  /*1bf0*/  UIADD3.X UR17, UPT, UPT, URZ, UR27, URZ, UP1, !UPT ;  /* 0x0000001bff117290 */ /* 0x000fe20008ffe4ff */
[----:B--2---:R-:W-:Y:S01]  /*1c00*/  SHF.L.U32 R0, R12, 0x1f, RZ ;  /* 0x0000001f0c007819 */ /* 0x004fe200000006ff */
[----:B------:R-:W-:Y:S02]  /*1c10*/  UIADD3 UR32, UPT, UPT, UR7, 0xc400, UR32 ;  /* 0x0000c40007207890 */ /* 0x000fe4000fffe020 */
[----:B------:R-:W-:Y:S01]  /*1c20*/  UIADD3.X UR15, UPT, UPT, URZ, UR27, URZ, UP0, !UPT ;  /* 0x0000001bff0f7290 */ /* 0x000fe200087fe4ff */
[----:B------:R4:W1:Y:S01]  /*1c30*/  SYNCS.PHASECHK.TRANS64.TRYWAIT P0, [UR8+0x38], R0 ;  /* 0x00003800ff0075a7 */ /* 0x0008620008001108 */
[----:B------:R-:W-:Y:S01]  /*1c40*/  ULEA UR8, UR4, UR7, 0xe ;  /* 0x0000000704087291 */ /* 0x000fe2000f8e70ff */
[----:B------:R-:W-:Y:S01]  /*1c50*/  UMOV UR13, 0xf0000 ;  /* 0x000f0000000d7882 */ /* 0x000fe20000000000 */
[----:B------:R-:W-:-:S02]  /*1c60*/  UMOV UR18, 0x0 ;  /* 0x0000000000127882 */ /* 0x000fc40000000000 */
[----:B------:R-:W-:Y:S01]  /*1c70*/  UIADD3 UR8, UPT, UPT, UR8, 0x1a400, URZ ;  /* 0x0001a40008087890 */ /* 0x000fe2000fffe0ff */
[----:B------:R-:W-:Y:S01]  /*1c80*/  UMOV UR19, 0x10000000 ;  /* 0x1000000000137882 */ /* 0x000fe20000000000 */
[----:B------:R-:W-:Y:S01]  /*1c90*/  UMOV UR12, UR36 ;  /* 0x00000024000c7c82 */ /* 0x000fe20008000000 */
[----:B------:R-:W-:Y:S01]  /*1ca0*/  UMOV UR9, UR33 ;  /* 0x0000002100097c82 */ /* 0x000fe20008000000 */
[----:B------:R-:W-:Y:S01]  /*1cb0*/  UMOV UR10, UR34 ;  /* 0x00000022000a7c82 */ /* 0x000fe20008000000 */
[----:B------:R2:W-:Y:S01]  /*1cc0*/  UTMALDG.3D.MULTICAST [UR32], [UR16], UR13, desc[UR18] ;  /* 0x00001220100073b4 */ /* 0x0005e2000801180d */
[----:B------:R-:W-:Y:S01]  /*1cd0*/  UIADD3 UR6, UPT, UPT, UR6, 0x1, URZ ;  /* 0x0000000106067890 */ /* 0x000fe2000fffe0ff */
[----:B------:R-:W-:-:S03]  /*1ce0*/  UMOV UR4, UR5 ;  /* 0x0000000500047c82 */ /* 0x000fc60008000000 */
[----:B------:R-:W-:Y:S01]  /*1cf0*/  UISETP.NE.AND UP0, UPT, UR6, UR21, UPT ;  /* 0x000000150600728c */ /* 0x000fe2000bf05270 */
[----:B------:R4:W-:Y:S01]  /*1d00*/  UTMALDG.3D [UR8], [UR14], desc[UR18] ;  /* 0x000012080e0075b4 */ /* 0x0009e20008011000 */
[----:B--2---:R-:W-:-:S07]  /*1d10*/  UMOV UR13, UR21 ;  /* 0x00000015000d7c82 */ /* 0x004fce0008000000 */
[----:B----4-:R-:W-:Y:S05]  /*1d20*/  BRA.U UP0, `(.L_x_31) ;  /* 0xfffffffd004c7547 */ /* 0x010fea000b83ffff */
.L_x_25:
[----:B------:R-:W-:Y:S01]  /*1d30*/  ULEA UR4, UR5, UR7, 0x3 ;  /* 0x0000000705047291 */ /* 0x000fe2000f8e18ff */
[----:B--2---:R-:W-:Y:S01]  /*1d40*/  SHF.L.U32 R0, R12, 0x1f, RZ ;  /* 0x0000001f0c007819 */ /* 0x004fe200000006ff */
[----:B------:R-:W-:Y:S01]  /*1d50*/  @!P1 SYNCS.ARRIVE.TRANS64.A1T0 RZ, [UR7+0xb8], RZ ;  /* 0x0000b8ffffff99a7 */ /* 0x000fe20008100007 */
[----:B------:R-:W-:-:S06]  /*1d60*/  UISETP.GT.AND UP0, UPT, UR43, UR41, UPT ;  /* 0x000000292b00728c */ /* 0x000fcc000bf04270 */
[----:B-1-3--:R1:W2:Y:S03]  /*1d70*/  SYNCS.PHASECHK.TRANS64.TRYWAIT P0, [UR4+0x38], R0 ;  /* 0x00003800ff0075a7 */ /* 0x00a2a60008001104 */
[----:B------:R-:W-:Y:S05]  /*1d80*/  BRA.U !UP0, `(.L_x_32) ;  /* 0x0000000108bc7547 */ /* 0x000fea000b800000 */
[----:B------:R-:W-:Y:S01]  /*1d90*/  UIADD3 UR25, UPT, UPT, UR44, UR13, URZ ;  /* 0x0000000d2c197290 */ /* 0x000fe2000fffe0ff */
[----:B------:R-:W-:-:S11]  /*1da0*/  UMOV UR4, UR5 ;  /* 0x0000000500047c82 */ /* 0x000fd60008000000 */
.L_x_38:
[----:B------:R-:W-:Y:S01]  /*1db0*/  ULEA UR17, UR4, UR7, 0x3 ;  /* 0x0000000704117291 */ /* 0x000fe2000f8e18ff */
[----:B--2---:R-:W-:Y:S01]  /*1dc0*/  @!P3 MOV R2, 0x6000 ;  /* 0x000060000002b802 */ /* 0x004fe20000000f00 */
[----:B--2-4-:R-:W-:Y:S10]  /*1dd0*/  @P0 BRA `(.L_x_33) ;  /* 0x00000000000c0947 */ /* 0x014ff40003800000 */
[----:B------:R-:W-:-:S04]  /*1de0*/  SHF.L.U32 R3, R12, 0x1f, RZ ;  /* 0x0000001f0c037819 */ /* 0x000fc800000006ff */
[----:B------:R-:W2:Y:S02]  /*1df0*/  SYNCS.PHASECHK.TRANS64.TRYWAIT P0, [UR17+0x38], R3 ;  /* 0x00003803ff0075a7 */ /* 0x000ea40008001111 */
[----:B--2---:R-:W-:Y:S05]  /*1e00*/  @!P0 BRA `(.L_x_34) ;  /* 0x0000009800c88947 */ /* 0x004fea0003800000 */
.L_x_33:
[----:B------:R2:W-:Y:S01]  /*1e10*/  @!P3 SYNCS.ARRIVE.TRANS64 RZ, [UR17], R2 ;  /* 0x00000002ffffb9a7 */ /* 0x0005e20008000011 */
[----:B------:R-:W-:-:S04]  /*1e20*/  ULOP3.LUT UR5, UR24, 0x2, URZ, 0xfc, !UPT ;  /* 0x0000000218057892 */ /* 0x000fc8000f8efcff */
[----:B------:R-:W-:-:S09]  /*1e30*/  UISETP.NE.AND UP0, UPT, UR5, 0x2, UPT ;  /* 0x000000020500788c */ /* 0x000fd2000bf05270 */
[----:B------:R-:W-:Y:S05]  /*1e40*/  BRA.U UP0, `(.L_x_35) ;  /* 0x0000000100047547 */ /* 0x000fea000b800000 */
[----:B------:R-:W-:Y:S05]  /*1e50*/  BPT.TRAP 0x1 ;  /* 0x000000040000795c */ /* 0x000fea0000300000 */
.L_x_35:
[----:B------:R-:W-:Y:S04]  /*1e60*/  BSSY.RECONVERGENT B0, `(.L_x_36) ;  /* 0x0000003000007945 */ /* 0x000fe80003800200 */
[----:B------:R-:W-:Y:S05]  /*1e70*/  @P2 BRA `(.L_x_37) ;  /* 0x0000000000042947 */ /* 0x000fea0003800000 */
[----:B------:R-:W-:Y:S05]  /*1e80*/  BPT.TRAP 0x1 ;  /* 0x000000040000795c */ /* 0x000fea0000300000 */
.L_x_37:
[----:B------:R-:W-:Y:S05]  /*1e90*/  BSYNC.RECONVERGENT B0 ;  /* 0x0000000000007941 */ /* 0x000fea0003800200 */
.L_x_36:
[----:B------:R-:W-:Y:S02]  /*1ea0*/  UIADD3 UR5, UPT, UPT, UR4, 0x1, URZ ;  /* 0x0000000104057890 */ /* 0x000fe4000fffe0ff */
[----:B------:R-:W-:Y:S02]  /*1eb0*/  UIADD3 UR14, UP1, UPT, UR26, 0x80, URZ ;  /* 0x000000801a0e7890 */ /* 0x000fe4000ff3e0ff */
[----:B------:R-:W-:Y:S02]  /*1ec0*/  UISETP.NE.AND UP0, UPT, UR5, 0x7, UPT ;  /* 0x000000070500788c */ /* 0x000fe4000bf05270 */
[----:B------:R-:W-:Y:S02]  /*1ed0*/  USHF.L.U32 UR18, UR13, 0x6, URZ ;  /* 0x000000060d127899 */ /* 0x000fe400080006ff */
[----:B------:R-:W-:Y:S02]  /*1ee0*/  USEL UR8, URZ, 0x1, UP0 ;  /* 0x00000001ff087887 */ /* 0x000fe40008000000 */
[----:B------:R-:W-:-:S02]  /*1ef0*/  USEL UR5, UR5, URZ, UP0 ;  /* 0x000000ff05057287 */ /* 0x000fc40008000000 */
[----:B------:R-:W-:Y:S02]  /*1f00*/  UIADD3 UR22, UP0, UPT, UR26, 0x180, URZ ;  /* 0x000001801a167890 */ /* 0x000fe4000ff1e0ff */
[----:B------:R-:W-:Y:S01]  /*1f10*/  LOP3.LUT R12, R12, UR8, RZ, 0x3c, !PT ;  /* 0x000000080c0c7c12 */ /* 0x000fe2000f8e3cff */
[----:B------:R-:W-:Y:S02]  /*1f20*/  ULEA UR6, UR5, UR7, 0x3 ;  /* 0x0000000705067291 */ /* 0x000fe4000f8e18ff */
[----:B------:R-:W-:Y:S01]  /*1f30*/  ULEA UR8, UR4, UR7, 0xe ;  /* 0x0000000704087291 */ /* 0x000fe2000f8e70ff */
[----:B-1----:R-:W-:Y:S01]  /*1f40*/  SHF.L.U32 R0, R12, 0x1f, RZ ;  /* 0x0000001f0c007819 */ /* 0x002fe200000006ff */
[----:B------:R-:W-:Y:S02]  /*1f50*/  ULEA UR16, UR4, UR29, 0xd ;  /* 0x0000001d04107291 */ /* 0x000fe4000f8e68ff */
[----:B------:R-:W-:Y:S02]  /*1f60*/  UIADD3.X UR15, UPT, UPT, URZ, UR27, URZ, UP1, !UPT ;  /* 0x0000001bff0f7290 */ /* 0x000fe40008ffe4ff */
[----:B------:R-:W-:Y:S01]  /*1f70*/  UIADD3 UR8, UPT, UPT, UR8, 0x1a400, URZ ;  /* 0x0001a40008087890 */ /* 0x000fe2000fffe0ff */
[----:B------:R3:W4:Y:S01]  /*1f80*/  SYNCS.PHASECHK.TRANS64.TRYWAIT P0, [UR6+0x38], R0 ;  /* 0x00003800ff0075a7 */ /* 0x0007220008001106 */
[----:B------:R-:W-:Y:S01]  /*1f90*/  UIADD3.X UR23, UPT, UPT, URZ, UR27, URZ, UP0, !UPT ;  /* 0x0000001bff177290 */ /* 0x000fe200087fe4ff */
[----:B------:R-:W-:Y:S01]  /*1fa0*/  UMOV UR6, 0xf0000 ;  /* 0x000f000000067882 */ /* 0x000fe20000000000 */
[----:B------:R-:W-:Y:S01]  /*1fb0*/  UMOV UR30, 0x0 ;  /* 0x00000000001e7882 */ /* 0x000fe20000000000 */
[----:B------:R-:W-:Y:S01]  /*1fc0*/  UMOV UR31, 0x10000000 ;  /* 0x10000000001f7882 */ /* 0x000fe20000000000 */
[----:B------:R-:W-:Y:S01]  /*1fd0*/  UMOV UR19, UR35 ;  /* 0x0000002300137c82 */ /* 0x000fe20008000000 */
[----:B------:R-:W-:Y:S01]  /*1fe0*/  UMOV UR20, UR36 ;  /* 0x0000002400147c82 */ /* 0x000fe20008000000 */
[----:B------:R-:W-:Y:S01]  /*1ff0*/  UMOV UR12, UR36 ;  /* 0x00000024000c7c82 */ /* 0x000fe20008000000 */
[----:B------:R-:W-:Y:S01]  /*2000*/  UMOV UR9, UR17 ;  /* 0x0000001100097c82 */ /* 0x000fe20008000000 */
[----:B------:R-:W-:Y:S01]  /*2010*/  UMOV UR10, UR18 ;  /* 0x00000012000a7c82 */ /* 0x000fe20008000000 */
[----:B------:R3:W-:Y:S01]  /*2020*/  UTMALDG.3D.MULTICAST [UR16], [UR14], UR6, desc[UR30] ;  /* 0x00001e100e0073b4 */ /* 0x0007e20008011806 */
[----:B------:R-:W-:Y:S01]  /*2030*/  UIADD3 UR13, UPT, UPT, UR13, 0x1, URZ ;  /* 0x000000010d0d7890 */ /* 0x000fe2000fffe0ff */
[----:B------:R-:W-:-:S03]  /*2040*/  UMOV UR4, UR5 ;  /* 0x0000000500047c82 */ /* 0x000fc60008000000 */
[----:B------:R-:W-:Y:S01]  /*2050*/  UISETP.NE.AND UP0, UPT, UR13, UR25, UPT ;  /* 0x000000190d00728c */ /* 0x000fe2000bf05270 */
[----:B------:R3:W-:Y:S08]  /*2060*/  UTMALDG.3D [UR8], [UR22], desc[UR30] ;  /* 0x00001e08160075b4 */ /* 0x0007f00008011000 */
[----:B---3--:R-:W-:Y:S05]  /*2070*/  BRA.U UP0, `(.L_x_38) ;  /* 0xfffffffd004c7547 */ /* 0x008fea000b83ffff */
.L_x_32:
[C---:B------:R-:W-:Y:S01]  /*2080*/  LEA R3, R11.reuse, UR7, 0x3 ;  /* 0x000000070b037c11 */ /* 0x040fe2000f8e18ff */
[----:B------:R-:W-:Y:S01]  /*2090*/  NOP ;  /* 0x0000000000007918 */ /* 0x000fe20000000000 */
[----:B-1----:R-:W-:Y:S02]  /*20a0*/  SHF.L.U32 R0, R10, 0x1f, RZ ;  /* 0x0000001f0a007819 */ /* 0x002fe400000006ff */
[----:B------:R-:W-:Y:S02]  /*20b0*/  LEA R5, R11, UR7, 0x4 ;  /* 0x000000070b057c11 */ /* 0x000fe4000f8e20ff */
[----:B--2-4-:R-:W1:Y:S02]  /*20c0*/  SYNCS.PHASECHK.TRANS64.TRYWAIT P0, [R3+URZ+0xc0], R0 ;  /* 0x0000c000030075a7 */ /* 0x014e6400080011ff */
[----:B-1----:R-:W-:Y:S05]  /*20d0*/  @!P0 BRA `(.L_x_39) ;  /* 0x00000098002c8947 */ /* 0x002fea0003800000 */
.L_x_139:
[----:B------:R-:W2:Y:S01]  /*20e0*/  LDS.128 R4, [R5+0x130] ;  /* 0x0001300005047984 */ /* 0x000ea20000000c00 */
[----:B------:R-:W-:Y:S01]  /*20f0*/  UISETP.GE.AND UP0, UPT, UR42, 0x1, UPT ;  /* 0x000000012a00788c */ /* 0x000fe2000bf06270 */
[----:B------:R-:W-:Y:S01]  /*2100*/  @!PT LDS RZ, [RZ] ;  /* 0x00000000fffff984 */ /* 0x000fe20000000800 */
[----:B------:R-:W-:Y:S01]  /*2110*/  @!PT LDS RZ, [RZ] ;  /* 0x00000000fffff984 */ /* 0x000fe20000000800 */
[----:B------:R-:W-:Y:S01]  /*2120*/  @!PT LDS RZ, [RZ] ;  /* 0x00000000fffff984 */ /* 0x000fe20000000800 */
[----:B------:R-:W-:Y:S01]  /*2130*/  @!PT LDS RZ, [RZ] ;  /* 0x00000000fffff984 */ /* 0x000fe20000000800 */
[----:B------:R3:W-:Y:S06]  /*2140*/  MEMBAR.ALL.CTA ;  /* 0x0000000000007992 */ /* 0x0007ec0000008000 */
[----:B---3--:R-:W3:Y:S01]  /*2150*/  FENCE.VIEW.ASYNC.S ;  /* 0x00000000000073c6 */ /* 0x008ee20000000000 */
[----:B--2---:R-:W-:-:S13]  /*2160*/  LOP3.LUT P0, RZ, R6, 0x1, RZ, 0xc0, !PT ;  /* 0x0000000106ff7812 */ /* 0x004fda000780c0ff */
[----:B---3--:R-:W-:Y:S01]  /*2170*/  VOTEU.ANY UP1, P0 ;  /* 0x0000000000ff7886 */ /* 0x008fe20000020100 */
[----:B------:R-:W-:-:S13]  /*2180*/  PLOP3.LUT P0, PT, PT, PT, UP1, 0x80, 0x8 ;  /* 0x000000000008781c */ /* 0x000fda0003f0f018 */
[----:B-1----:R-:W-:Y:S02]  /*2190*/  @P0 LOP3.LUT R0, R5, 0xffff, RZ, 0xc0, !PT ;  /* 0x0000ffff05000812 */ /* 0x002fe400078ec0ff */
[----:B------:R-:W-:Y:S02]  /*21a0*/  @P0 MOV R2, R4 ;  /* 0x0000000400020202 */ /* 0x000fe40000000f00 */
[----:B------:R-:W-:Y:S01]  /*21b0*/  @P0 R2UR UR6, R0 ;  /* 0x00000000000602ca */ /* 0x000fe200000e0000 */
[----:B------:R-:W-:Y:S01]  /*21c0*/  VIADD R0, R3, 0xd0 ;  /* 0x000000d003007836 */ /* 0x000fe20000000000 */
[----:B------:R-:W-:Y:S02]  /*21d0*/  @P0 SHF.R.U32.HI R4, RZ, 0x10, R5 ;  /* 0x00000010ff040819 */ /* 0x000fe40000011605 */
[----:B------:R-:W-:Y:S02]  /*21e0*/  @P0 R2UR UR8, R2 ;  /* 0x00000000020802ca */ /* 0x000fe400000e0000 */
[----:B------:R-:W-:-:S02]  /*21f0*/  PRMT R0, RZ, 0x654, R0 ;  /* 0x00000654ff007816 */ /* 0x000fc40000000000 */
[----:B------:R-:W-:Y:S02]  /*2200*/  @P0 R2UR UR4, R4 ;  /* 0x00000000040402ca */ /* 0x000fe400000e0000 */
[----:B------:R1:W-:Y:S03]  /*2210*/  SYNCS.ARRIVE.TRANS64.RED.A1T0 RZ, [R0+URZ], RZ ;  /* 0x000000ff00ff79a7 */ /* 0x0003e600081004ff */
[----:B------:R-:W-:-:S04]  /*2220*/  @UP1 UMOV UR37, UR6 ;  /* 0x0000000600251c82 */ /* 0x000fc80008000000 */
[----:B------:R-:W-:-:S04]  /*2230*/  @UP1 UMOV UR38, UR8 ;  /* 0x0000000800261c82 */ /* 0x000fc80008000000 */
[----:B------:R-:W-:Y:S01]  /*2240*/  @UP1 UMOV UR36, UR4 ;  /* 0x0000000400241c82 */ /* 0x000fe20008000000 */
[----:B------:R-:W-:Y:S05]  /*2250*/  BRA.U !UP0, `(.L_x_40) ;  /* 0x0000000108d47547 */ /* 0x000fea000b800000 */
[----:B------:R-:W2:Y:S01]  /*2260*/  LDCU.128 UR12, c[0x0][0xb10] ;  /* 0x00016200ff0c77ac */ /* 0x000ea20008000c00 */
[----:B------:R-:W3:Y:S01]  /*2270*/  LDCU UR25, c[0x0][0xb20] ;  /* 0x00016400ff1977ac */ /* 0x000ee20008000800 */
[----:B------:R-:W4:Y:S01]  /*2280*/  LDCU UR20, c[0x0][0xb0c] ;  /* 0x00016180ff1477ac */ /* 0x000f220008000800 */
[----:B------:R-:W1:Y:S01]  /*2290*/  LDCU.64 UR10, c[0x0][0xb28] ;  /* 0x00016500ff0a77ac */ /* 0x000e620008000a00 */
[----:B------:R-:W-:Y:S02]  /*22a0*/  UISETP.NE.AND UP3, UPT, UR42, 0x1, UPT ;  /* 0x000000012a00788c */ /* 0x000fe4000bf65270 */
[----:B--2---:R-:W-:Y:S02]  /*22b0*/  UIMAD.WIDE.U32 UR16, UR39, UR15, URZ ;  /* 0x0000000f271072a5 */ /* 0x004fe4000f8e00ff */
[----:B------:R-:W-:Y:S02]  /*22c0*/  UIMAD.WIDE.U32 UR8, UR40, UR12, URZ ;  /* 0x0000000c280872a5 */ /* 0x000fe4000f8e00ff */
[----:B------:R-:W-:-:S02]  /*22d0*/  UISETP.NE.AND UP0, UPT, UR14, 0x1, UPT ;  /* 0x000000010e00788c */ /* 0x000fc4000bf05270 */
[----:B------:R-:W-:Y:S01]  /*22e0*/  UIMAD.WIDE.U32 UR22, UR37, UR15, URZ ;  /* 0x0000000f251672a5 */ /* 0x000fe2000f8e00ff */
[----:B------:R-:W-:Y:S02]  /*22f0*/  UMOV UR16, UR17 ;  /* 0x0000001100107c82 */ /* 0x000fe40008000000 */
[----:B------:R-:W-:Y:S01]  /*2300*/  UMOV UR8, UR9 ;  /* 0x0000000900087c82 */ /* 0x000fe20008000000 */
[----:B---3--:R-:W-:Y:S02]  /*2310*/  USHF.R.U32.HI UR16, URZ, UR25, UR16 ;  /* 0x00000019ff107299 */ /* 0x008fe40008011610 */
[----:B----4-:R-:W-:Y:S02]  /*2320*/  UISETP.NE.AND UP2, UPT, UR20, 0x1, UPT ;  /* 0x000000011400788c */ /* 0x010fe4000bf45270 */
[----:B------:R-:W-:Y:S02]  /*2330*/  USHF.R.U32.HI UR8, URZ, UR13, UR8 ;  /* 0x0000000dff087299 */ /* 0x000fe40008011608 */
[----:B------:R-:W-:-:S02]  /*2340*/  USEL UR6, UR39, UR16, !UP0 ;  /* 0x0000001027067287 */ /* 0x000fc4000c000000 */
[----:B------:R-:W-:Y:S02]  /*2350*/  USEL UR8, UR40, UR8, !UP2 ;  /* 0x0000000828087287 */ /* 0x000fe4000d000000 */
[----:B-1----:R-:W-:Y:S01]  /*2360*/  UIMAD.WIDE.U32 UR16, UR6, UR10, URZ ;  /* 0x0000000a061072a5 */ /* 0x002fe2000f8e00ff */
[----:B------:R-:W-:Y:S01]  /*2370*/  UMOV UR4, UR23 ;  /* 0x0000001700047c82 */ /* 0x000fe20008000000 */
[----:B------:R-:W-:Y:S02]  /*2380*/  UIMAD.WIDE.U32 UR18, UR38, UR12, URZ ;  /* 0x0000000c261272a5 */ /* 0x000fe4000f8e00ff */
[----:B------:R-:W-:-:S03]  /*2390*/  UIMAD.WIDE.U32 UR22, UR8, UR10, URZ ;  /* 0x0000000a081672a5 */ /* 0x000fc6000f8e00ff */
[----:B------:R-:W-:Y:S01]  /*23a0*/  UMOV UR16, UR17 ;  /* 0x0000001100107c82 */ /* 0x000fe20008000000 */
[----:B------:R-:W-:Y:S02]  /*23b0*/  USHF.R.U32.HI UR4, URZ, UR25, UR4 ;  /* 0x00000019ff047299 */ /* 0x000fe40008011604 */
[----:B------:R-:W-:Y:S01]  /*23c0*/  @UP3 USHF.R.U32.HI UR6, URZ, UR11, UR16 ;  /* 0x0000000bff063299 */ /* 0x000fe20008011610 */
[----:B------:R-:W-:Y:S01]  /*23d0*/  UMOV UR18, UR19 ;  /* 0x0000001300127c82 */ /* 0x000fe20008000000 */
[----:B------:R-:W-:Y:S01]  /*23e0*/  UMOV UR22, UR23 ;  /* 0x0000001700167c82 */ /* 0x000fe20008000000 */
[----:B------:R-:W-:Y:S02]  /*23f0*/  USHF.R.U32.HI UR13, URZ, UR13, UR18 ;  /* 0x0000000dff0d7299 */ /* 0x000fe40008011612 */
[----:B------:R-:W-:Y:S02]  /*2400*/  USEL UR4, UR37, UR4, !UP0 ;  /* 0x0000000425047287 */ /* 0x000fe4000c000000 */
[----:B------:R-:W-:-:S02]  /*2410*/  @UP3 USHF.R.U32.HI UR8, URZ, UR11, UR22 ;  /* 0x0000000bff083299 */ /* 0x000fc40008011616 */
[----:B------:R-:W-:Y:S02]  /*2420*/  UIMAD UR9, UR42, UR6, URZ ;  /* 0x000000062a0972a4 */ /* 0x000fe4000f8e02ff */
[----:B------:R-:W-:Y:S02]  /*2430*/  USEL UR6, UR38, UR13, !UP2 ;  /* 0x0000000d26067287 */ /* 0x000fe4000d000000 */
[----:B------:R-:W-:Y:S02]  /*2440*/  UIMAD UR12, UR42, UR8, URZ ;  /* 0x000000082a0c72a4 */ /* 0x000fe4000f8e02ff */
[----:B------:R-:W-:Y:S02]  /*2450*/  UISETP.GE.AND UP0, UPT, UR4, UR9, UPT ;  /* 0x000000090400728c */ /* 0x000fe4000bf06270 */
[----:B------:R-:W-:Y:S02]  /*2460*/  UIMAD.WIDE.U32 UR16, UR4, UR10, URZ ;  /* 0x0000000a041072a5 */ /* 0x000fe4000f8e00ff */
[----:B------:R-:W-:-:S02]  /*2470*/  UISETP.GE.OR UP0, UPT, UR6, UR12, UP0 ;  /* 0x0000000c0600728c */ /* 0x000fc40008706670 */
        /* <DEDUP_REMOVED lines=19> */
.L_x_40:
[----:B------:R-:W2:Y:S02]  /*25b0*/  LDCU UR4, c[0x0][0xb30] ;  /* 0x00016600ff0477ac */ /* 0x000ea40008000800 */
[----:B--2---:R-:W-:-:S09]  /*25c0*/  UISETP.NE.AND UP0, UPT, UR4, 0x1, UPT ;  /* 0x000000010400788c */ /* 0x004fd2000bf05270 */
[----:B------:R-:W-:Y:S05]  /*25d0*/  BRA.U UP0, `(.L_x_41) ;  /* 0x0000000100447547 */ /* 0x000fea000b800000 */
[----:B------:R-:W2:Y:S01]  /*25e0*/  LDCU.128 UR12, c[0x0][0xb10] ;  /* 0x00016200ff0c77ac */ /* 0x000ea20008000c00 */
[----:B------:R-:W3:Y:S01]  /*25f0*/  LDCU UR16, c[0x0][0xb0c] ;  /* 0x00016180ff1077ac */ /* 0x000ee20008000800 */
[----:B------:R-:W4:Y:S01]  /*2600*/  LDCU UR17, c[0x0][0xb20] ;  /* 0x00016400ff1177ac */ /* 0x000f220008000800 */
[----:B--2---:R-:W-:Y:S02]  /*2610*/  UIMAD.WIDE.U32 UR10, UR38, UR12, URZ ;  /* 0x0000000c260a72a5 */ /* 0x004fe4000f8e00ff */
[----:B------:R-:W-:Y:S02]  /*2620*/  UIMAD.WIDE.U32 UR8, UR37, UR15, URZ ;  /* 0x0000000f250872a5 */ /* 0x000fe4000f8e00ff */
[----:B---3--:R-:W-:Y:S02]  /*2630*/  UISETP.NE.AND UP2, UPT, UR16, 0x1, UPT ;  /* 0x000000011000788c */ /* 0x008fe4000bf45270 */
[----:B------:R-:W-:Y:S01]  /*2640*/  UISETP.NE.AND UP0, UPT, UR14, 0x1, UPT ;  /* 0x000000010e00788c */ /* 0x000fe2000bf05270 */
[----:B------:R-:W-:-:S02]  /*2650*/  UMOV UR6, UR11 ;  /* 0x0000000b00067c82 */ /* 0x000fc40008000000 */
[----:B------:R-:W-:Y:S01]  /*2660*/  UMOV UR4, UR9 ;  /* 0x0000000900047c82 */ /* 0x000fe20008000000 */
[----:B------:R-:W-:Y:S02]  /*2670*/  USHF.R.U32.HI UR6, URZ, UR13, UR6 ;  /* 0x0000000dff067299 */ /* 0x000fe40008011606 */
[----:B----4-:R-:W-:Y:S02]  /*2680*/  USHF.R.U32.HI UR4, URZ, UR17, UR4 ;  /* 0x00000011ff047299 */ /* 0x010fe40008011604 */
[----:B------:R-:W-:Y:S02]  /*2690*/  USEL UR6, UR38, UR6, !UP2 ;  /* 0x0000000626067287 */ /* 0x000fe4000d000000 */
[----:B------:R-:W-:-:S04]  /*26a0*/  USEL UR4, UR37, UR4, !UP0 ;  /* 0x0000000425047287 */ /* 0x000fc8000c000000 */
[----:B------:R-:W-:Y:S02]  /*26b0*/  UIADD3 UR8, UPT, UPT, UR6, -UR4, URZ ;  /* 0x8000000406087290 */ /* 0x000fe4000fffe0ff */
[----:B------:R-:W-:Y:S02]  /*26c0*/  UIADD3 UR4, UPT, UPT, -UR6, UR4, URZ ;  /* 0x0000000406047290 */ /* 0x000fe4000fffe1ff */
[----:B------:R-:W-:Y:S02]  /*26d0*/  UIMAD UR37, UR8, UR14, UR37 ;  /* 0x0000000e082572a4 */ /* 0x000fe4000f8e0225 */
[----:B------:R-:W-:-:S12]  /*26e0*/  UIMAD UR38, UR4, UR16, UR38 ;  /* 0x00000010042672a4 */ /* 0x000fd8000f8e0226 */
.L_x_41:
[----:B------:R-:W-:Y:S01]  /*26f0*/  VIADD R11, R11, 0x1 ;  /* 0x000000010b0b7836 */ /* 0x000fe20000000000 */
[----:B------:R-:W-:Y:S01]  /*2700*/  R2UR UR4, R160 ;  /* 0x00000000a00472ca */ /* 0x000fe200000e0000 */
[----:B------:R-:W-:Y:S01]  /*2710*/  UIADD3 UR20, UPT, UPT, UR37, UR59, URZ ;  /* 0x0000003b25147290 */ /* 0x000fe2000fffe0ff */
[----:B------:R-:W-:Y:S02]  /*2720*/  PLOP3.LUT P1, PT, PT, PT, PT, 0x80, 0x8 ;  /* 0x000000000008781c */ /* 0x000fe40003f2f070 */
[----:B------:R-:W-:-:S04]  /*2730*/  ISETP.NE.AND P0, PT, R11, 0x2, PT ;  /* 0x000000020b00780c */ /* 0x000fc80003f05270 */
[----:B------:R-:W-:Y:S02]  /*2740*/  SEL R3, RZ, 0x1, P0 ;  /* 0x00000001ff037807 */ /* 0x000fe40000000000 */
[----:B------:R-:W-:Y:S02]  /*2750*/  SEL R11, R11, RZ, P0 ;  /* 0x000000ff0b0b7207 */ /* 0x000fe40000000000 */
[----:B------:R-:W-:Y:S01]  /*2760*/  LOP3.LUT R10, R10, R3, RZ, 0x3c, !PT ;  /* 0x000000030a0a7212 */ /* 0x000fe200078e3cff */
[----:B------:R-:W-:Y:S01]  /*2770*/  UIADD3 UR16, UPT, UPT, UR38, UR4, URZ ;  /* 0x0000000426107290 */ /* 0x000fe2000fffe0ff */
[----:B------:R-:W-:Y:S11]  /*2780*/  BRA.U UP1, `(.L_x_42) ;  /* 0xfffffff101587547 */ /* 0x000ff6000b83ffff */
[----:B------:R-:W-:Y:S01]  /*2790*/  UIADD3 UR7, UPT, UPT, UR7, 0x38, URZ ;  /* 0x0000003807077890 */ /* 0x000fe2000fffe0ff */
[----:B------:R-:W-:-:S03]  /*27a0*/  SHF.L.U32 R3, R12, 0x1f, RZ ;  /* 0x0000001f0c037819 */ /* 0x000fc600000006ff */
[----:B------:R-:W-:-:S09]  /*27b0*/  ULEA UR4, UR5, UR7, 0x3 ;  /* 0x0000000705047291 */ /* 0x000fd2000f8e18ff */
[----:B------:R-:W2:Y:S02]  /*27c0*/  SYNCS.PHASECHK.TRANS64.TRYWAIT P0, [UR4], R3 ;  /* 0x00000003ff0075a7 */ /* 0x000ea40008001104 */
[----:B--2---:R-:W-:Y:S05]  /*27d0*/  @!P0 BRA `(.L_x_43) ;  /* 0x0000009000808947 */ /* 0x004fea0003800000 */
.L_x_141:
[----:B------:R-:W-:-:S04]  /*27e0*/  UIADD3 UR4, UPT, UPT, UR5, 0x1, URZ ;  /* 0x0000000105047890 */ /* 0x000fc8000fffe0ff */
[----:B------:R-:W-:-:S04]  /*27f0*/  UISETP.NE.AND UP0, UPT, UR4, 0x7, UPT ;  /* 0x000000070400788c */ /* 0x000fc8000bf05270 */
[----:B------:R-:W-:Y:S02]  /*2800*/  USEL UR6, URZ, 0x1, UP0 ;  /* 0x00000001ff067887 */ /* 0x000fe40008000000 */
[----:B------:R-:W-:-:S04]  /*2810*/  USEL UR4, UR4, URZ, UP0 ;  /* 0x000000ff04047287 */ /* 0x000fc80008000000 */
[----:B------:R-:W-:Y:S01]  /*2820*/  ULEA UR5, UR4, UR7, 0x3 ;  /* 0x0000000704057291 */ /* 0x000fe2000f8e18ff */
[----:B------:R-:W-:-:S04]  /*2830*/  LOP3.LUT R2, R12, UR6, RZ, 0x3c, !PT ;  /* 0x000000060c027c12 */ /* 0x000fc8000f8e3cff */
[----:B-1----:R-:W-:-:S04]  /*2840*/  SHF.L.U32 R3, R2, 0x1f, RZ ;  /* 0x0000001f02037819 */ /* 0x002fc800000006ff */
[----:B------:R-:W1:Y:S02]  /*2850*/  SYNCS.PHASECHK.TRANS64.TRYWAIT P0, [UR5], R3 ;  /* 0x00000003ff0075a7 */ /* 0x000e640008001105 */
[----:B-1----:R-:W-:Y:S05]  /*2860*/  @!P0 BRA `(.L_x_44) ;  /* 0x0000009000748947 */ /* 0x002fea0003800000 */
.L_x_143:
        /* <DEDUP_REMOVED lines=9> */
.L_x_145:
        /* <DEDUP_REMOVED lines=9> */
.L_x_147:
        /* <DEDUP_REMOVED lines=9> */
.L_x_149:
        /* <DEDUP_REMOVED lines=9> */
.L_x_151:
[----:B------:R-:W-:-:S04]  /*2ab0*/  UIADD3 UR4, UPT, UPT, UR4, 0x1, URZ ;  /* 0x0000000104047890 */ /* 0x000fc8000fffe0ff */
[----:B------:R-:W-:-:S04]  /*2ac0*/  UISETP.NE.AND UP0, UPT, UR4, 0x7, UPT ;  /* 0x000000070400788c */ /* 0x000fc8000bf05270 */
[----:B------:R-:W-:Y:S02]  /*2ad0*/  USEL UR5, URZ, 0x1, UP0 ;  /* 0x00000001ff057887 */ /* 0x000fe40008000000 */
[----:B------:R-:W-:-:S04]  /*2ae0*/  USEL UR4, UR4, URZ, UP0 ;  /* 0x000000ff04047287 */ /* 0x000fc80008000000 */
[----:B------:R-:W-:Y:S01]  /*2af0*/  ULEA UR4, UR4, UR7, 0x3 ;  /* 0x0000000704047291 */ /* 0x000fe2000f8e18ff */
[----:B-1----:R-:W-:-:S04]  /*2b00*/  LOP3.LUT R3, R2, UR5, RZ, 0x3c, !PT ;  /* 0x0000000502037c12 */ /* 0x002fc8000f8e3cff */
[----:B------:R-:W-:Y:S01]  /*2b10*/  SHF.L.U32 R3, R3, 0x1f, RZ ;  /* 0x0000001f03037819 */ /* 0x000fe200000006ff */
[----:B------:R-:W-:-:S07]  /*2b20*/  IMAD.U32 R0, RZ, RZ, UR4 ;  /* 0x00000004ff007e24 */ /* 0x000fce000f8e00ff */
.L_x_49:
[----:B-1----:R1:W2:Y:S02]  /*2b30*/  SYNCS.PHASECHK.TRANS64.TRYWAIT P0, [R0+URZ], R3 ;  /* 0x00000003000075a7 */ /* 0x0022a400080011ff */
[----:B--2---:R-:W-:Y:S05]  /*2b40*/  @!P0 NANOSLEEP.SYNCS 0x989680 ;  /* 0x009896800000895d */ /* 0x004fea0003900000 */
[----:B------:R-:W2:Y:S02]  /*2b50*/  @!P0 SYNCS.PHASECHK.TRANS64 P0, [R0+URZ], R3 ;  /* 0x00000003000085a7 */ /* 0x000ea400080010ff */
[----:B--2---:R-:W-:Y:S05]  /*2b60*/  @P0 EXIT ;  /* 0x000000000000094d */ /* 0x004fea0003800000 */
[----:B------:R-:W-:Y:S05]  /*2b70*/  BRA `(.L_x_49) ;  /* 0xfffffffc00ec7947 */ /* 0x000fea000383ffff */
.L_x_22:
[----:B------:R-:W1:Y:S02]  /*2b80*/  S2UR UR4, SR_CgaCtaId ;  /* 0x00000000000479c3 */ /* 0x000e640000008800 */
[----:B-1----:R-:W-:-:S04]  /*2b90*/  UISETP.NE.AND UP0, UPT, UR4, URZ, UPT ;  /* 0x000000ff0400728c */ /* 0x002fc8000bf05270 */
[----:B------:R-:W-:-:S09]  /*2ba0*/  UISETP.NE.OR UP0, UPT, UR17, 0x1, UP0 ;  /* 0x000000011100788c */ /* 0x000fd20008705670 */
[----:B------:R-:W-:Y:S05]  /*2bb0*/  BRA.U UP0, `(.L_x_50) ;  /* 0x00000005004c7547 */ /* 0x000fea000b800000 */
[----:B------:R-:W1:Y:S01]  /*2bc0*/  S2UR UR5, SR_CgaCtaId ;  /* 0x00000000000579c3 */ /* 0x000e620000008800 */
[----:B------:R-:W-:Y:S01]  /*2bd0*/  UMOV UR4, 0x400 ;  /* 0x0000040000047882 */ /* 0x000fe20000000000 */
[----:B------:R-:W-:Y:S01]  /*2be0*/  ISETP.GE.U32.AND P2, PT, R0, 0x4, PT ;  /* 0x000000040000780c */ /* 0x000fe20003f46070 */
[----:B------:R-:W-:Y:S01]  /*2bf0*/  IMAD.MOV.U32 R12, RZ, RZ, 0x1 ;  /* 0x00000001ff0c7424 */ /* 0x000fe200078e00ff */
[----:B------:R-:W-:Y:S02]  /*2c00*/  CS2R R10, SRZ ;  /* 0x00000000000a7805 */ /* 0x000fe4000001ff00 */
[----:B------:R-:W-:Y:S01]  /*2c10*/  CS2R R8, SRZ ;  /* 0x0000000000087805 */ /* 0x000fe2000001ff00 */
[----:B-1----:R-:W-:-:S03]  /*2c20*/  ULEA UR6, UR5, UR4, 0x18 ;  /* 0x0000000405067291 */ /* 0x002fc6000f8ec0ff */
[----:B------:R-:W-:-:S09]  /*2c30*/  UMOV UR5, URZ ;  /* 0x000000ff00057c82 */ /* 0x000fd20008000000 */
.L_x_54:
[----:B------:R-:W-:Y:S02]  /*2c40*/  LEA R2, R8, UR6, 0x3 ;  /* 0x0000000608027c11 */ /* 0x000fe4000f8e18ff */
[----:B------:R-:W-:-:S03]  /*2c50*/  SHF.L.U32 R5, R9, 0x1f, RZ ;  /* 0x0000001f09057819 */ /* 0x000fc600000006ff */
[----:B------:R-:W-:Y:S01]  /*2c60*/  VIADD R4, R2, 0x110 ;  /* 0x0000011002047836 */ /* 0x000fe20000000000 */
[----:B------:R-:W1:Y:S02]  /*2c70*/  SYNCS.PHASECHK.TRANS64.TRYWAIT P0, [R2+URZ+0x100], R5 ;  /* 0x00010005020075a7 */ /* 0x000e6400080011ff */
[----:B-1----:R-:W-:Y:S05]  /*2c80*/  @!P0 BRA `(.L_x_51) ;  /* 0x0000008c00e48947 */ /* 0x002fea0003800000 */
.L_x_152:
[----:B------:R-:W-:Y:S01]  /*2c90*/  ULEA UR4, UR5, UR6, 0x3 ;  /* 0x0000000605047291 */ /* 0x000fe2000f8e18ff */
[----:B------:R-:W-:Y:S02]  /*2ca0*/  PRMT R4, RZ, 0x654, R4 ;  /* 0x00000654ff047816 */ /* 0x000fe40000000004 */
[----:B-1----:R-:W-:Y:S01]  /*2cb0*/  SHF.L.U32 R5, R12, 0x1f, RZ ;  /* 0x0000001f0c057819 */ /* 0x002fe200000006ff */
[----:B------:R-:W-:Y:S01]  /*2cc0*/  UIADD3 UR7, UPT, UPT, UR4, 0xc0, URZ ;  /* 0x000000c004077890 */ /* 0x000fe2000fffe0ff */
[----:B------:R1:W-:Y:S05]  /*2cd0*/  SYNCS.ARRIVE.TRANS64.RED.A1T0 RZ, [R4+URZ], RZ ;  /* 0x000000ff04ff79a7 */ /* 0x0003ea00081004ff */
[----:B------:R-:W-:Y:S01]  /*2ce0*/  IMAD.U32 R7, RZ, RZ, UR7 ;  /* 0x00000007ff077e24 */ /* 0x000fe2000f8e00ff */
[----:B------:R-:W2:Y:S04]  /*2cf0*/  SYNCS.PHASECHK.TRANS64.TRYWAIT P0, [UR4+0xd0], R5 ;  /* 0x0000d005ff0075a7 */ /* 0x000ea80008001104 */
[----:B------:R-:W-:Y:S01]  /*2d00*/  PRMT R6, R0, 0x654, R7 ;  /* 0x0000065400067816 */ /* 0x000fe20000000007 */
[----:B-1----:R-:W-:Y:S01]  /*2d10*/  @!P2 IMAD.MOV.U32 R4, RZ, RZ, 0x10 ;  /* 0x00000010ff04a424 */ /* 0x002fe200078e00ff */
[----:B--2---:R-:W-:Y:S06]  /*2d20*/  @!P0 BRA `(.L_x_52) ;  /* 0x0000008c00d08947 */ /* 0x004fec0003800000 */
.L_x_154:
[----:B------:R-:W-:Y:S01]  /*2d30*/  ULEA UR8, UR5, UR6, 0x4 ;  /* 0x0000000605087291 */ /* 0x000fe2000f8e20ff */
[----:B------:R-:W-:Y:S01]  /*2d40*/  SEL R3, R6, R3, !P2 ;  /* 0x0000000306037207 */ /* 0x000fe20005000000 */
[----:B------:R-:W-:Y:S01]  /*2d50*/  UIADD3 UR9, UPT, UPT, UR4, 0xc0, URZ ;  /* 0x000000c004097890 */ /* 0x000fe2000fffe0ff */
[----:B-1----:R-:W-:Y:S01]  /*2d60*/  LEA R2, R11, UR6, 0x3 ;  /* 0x000000060b027c11 */ /* 0x002fe2000f8e18ff */
[----:B------:R-:W-:Y:S01]  /*2d70*/  UIADD3 UR8, UPT, UPT, UR8, 0x130, URZ ;  /* 0x0000013008087890 */ /* 0x000fe2000fffe0ff */
[----:B------:R-:W-:Y:S01]  /*2d80*/  SHF.L.U32 R5, R10, 0x1f, RZ ;  /* 0x0000001f0a057819 */ /* 0x000fe200000006ff */
[----:B------:R1:W-:Y:S01]  /*2d90*/  @!P2 SYNCS.ARRIVE.TRANS64.RED RZ, [R3+URZ], R4 ;  /* 0x0000000403ffa9a7 */ /* 0x0003e200080004ff */
[----:B------:R-:W-:Y:S01]  /*2da0*/  UIADD3 UR4, UPT, UPT, UR5, 0x1, URZ ;  /* 0x0000000105047890 */ /* 0x000fe2000fffe0ff */
[----:B------:R-:W-:-:S03]  /*2db0*/  VIADD R8, R8, 0x1 ;  /* 0x0000000108087836 */ /* 0x000fc60000000000 */
[----:B------:R-:W-:Y:S02]  /*2dc0*/  UISETP.NE.AND UP0, UPT, UR4, 0x2, UPT ;  /* 0x000000020400788c */ /* 0x000fe4000bf05270 */
[----:B------:R-:W-:Y:S06]  /*2dd0*/  UGETNEXTWORKID.BROADCAST [UR8], [UR9] ;  /* 0x00000000080073ca */ /* 0x000fec0008000100 */
[----:B------:R-:W-:Y:S01]  /*2de0*/  USEL UR7, URZ, 0x1, UP0 ;  /* 0x00000001ff077887 */ /* 0x000fe20008000000 */
[----:B------:R-:W-:Y:S01]  /*2df0*/  ISETP.NE.AND P0, PT, R8, 0x2, PT ;  /* 0x000000020800780c */ /* 0x000fe20003f05270 */
[----:B------:R-:W-:Y:S01]  /*2e00*/  USEL UR5, UR4, URZ, UP0 ;  /* 0x000000ff04057287 */ /* 0x000fe20008000000 */
[----:B------:R-:W2:Y:S03]  /*2e10*/  SYNCS.PHASECHK.TRANS64.TRYWAIT P1, [R2+URZ+0xc0], R5 ;  /* 0x0000c005020075a7 */ /* 0x000ea600080211ff */
[----:B------:R-:W-:Y:S01]  /*2e20*/  LOP3.LUT R12, R12, UR7, RZ, 0x3c, !PT ;  /* 0x000000070c0c7c12 */ /* 0x000fe2000f8e3cff */
[----:B-12---:R-:W-:Y:S07]  /*2e30*/  @!P1 BRA `(.L_x_53) ;  /* 0x0000008c00a49947 */ /* 0x006fee0003800000 */
.L_x_155:
[C---:B------:R-:W-:Y:S01]  /*2e40*/  LEA R4, R11.reuse, UR6, 0x4 ;  /* 0x000000060b047c11 */ /* 0x040fe2000f8e20ff */
[----:B-1----:R-:W-:Y:S01]  /*2e50*/  VIADD R2, R2, 0xd0 ;  /* 0x000000d002027836 */ /* 0x002fe20000000000 */
[----:B------:R-:W-:Y:S01]  /*2e60*/  SEL R8, R8, RZ, P0 ;  /* 0x000000ff08087207 */ /* 0x000fe20000000000 */
[----:B------:R-:W-:-:S03]  /*2e70*/  VIADD R11, R11, 0x1 ;  /* 0x000000010b0b7836 */ /* 0x000fc60000000000 */
[----:B------:R-:W1:Y:S01]  /*2e80*/  LDS.128 R4, [R4+0x130] ;  /* 0x0001300004047984 */ /* 0x000e620000000c00 */
[----:B------:R-:W-:Y:S02]  /*2e90*/  PRMT R2, RZ, 0x654, R2 ;  /* 0x00000654ff027816 */ /* 0x000fe40000000002 */
[C---:B------:R-:W-:Y:S01]  /*2ea0*/  ISETP.NE.AND P1, PT, R11.reuse, 0x2, PT ;  /* 0x000000020b00780c */ /* 0x040fe20003f25270 */
[----:B------:R-:W-:Y:S01]  /*2eb0*/  @!PT LDS RZ, [RZ] ;  /* 0x00000000fffff984 */ /* 0x000fe20000000800 */
[----:B------:R-:W-:Y:S01]  /*2ec0*/  @!PT LDS RZ, [RZ] ;  /* 0x00000000fffff984 */ /* 0x000fe20000000800 */
[----:B------:R-:W-:Y:S01]  /*2ed0*/  @!PT LDS RZ, [RZ] ;  /* 0x00000000fffff984 */ /* 0x000fe20000000800 */
[----:B------:R-:W-:Y:S01]  /*2ee0*/  @!PT LDS RZ, [RZ] ;  /* 0x00000000fffff984 */ /* 0x000fe20000000800 */
[----:B------:R2:W-:Y:S06]  /*2ef0*/  MEMBAR.ALL.CTA ;  /* 0x0000000000007992 */ /* 0x0005ec0000008000 */
[----:B--2---:R-:W2:Y:S01]  /*2f00*/  FENCE.VIEW.ASYNC.S ;  /* 0x00000000000073c6 */ /* 0x004ea20000000000 */
[----:B------:R-:W-:Y:S01]  /*2f10*/  SEL R11, R11, RZ, P1 ;  /* 0x000000ff0b0b7207 */ /* 0x000fe20000800000 */
[----:B--2---:R2:W-:Y:S01]  /*2f20*/  SYNCS.ARRIVE.TRANS64.RED.A1T0 RZ, [R2+URZ], RZ ;  /* 0x000000ff02ff79a7 */ /* 0x0045e200081004ff */
[----:B-1----:R-:W-:-:S02]  /*2f30*/  LOP3.LUT P3, RZ, R6, 0x1, RZ, 0xc0, !PT ;  /* 0x0000000106ff7812 */ /* 0x002fc4000786c0ff */
[----:B------:R-:W-:-:S04]  /*2f40*/  SEL R5, RZ, 0x1, P1 ;  /* 0x00000001ff057807 */ /* 0x000fc80000800000 */
[----:B------:R-:W-:Y:S02]  /*2f50*/  LOP3.LUT R10, R10, R5, RZ, 0x3c, !PT ;  /* 0x000000050a0a7212 */ /* 0x000fe400078e3cff */
[----:B--2---:R-:W-:-:S04]  /*2f60*/  SEL R2, RZ, 0x1, P0 ;  /* 0x00000001ff027807 */ /* 0x004fc80000000000 */
[----:B------:R-:W-:Y:S01]  /*2f70*/  LOP3.LUT R9, R9, R2, RZ, 0x3c, !PT ;  /* 0x0000000209097212 */ /* 0x000fe200078e3cff */
[----:B------:R-:W-:Y:S06]  /*2f80*/  @P3 BRA `(.L_x_54) ;  /* 0xfffffffc002c3947 */ /* 0x000fec000383ffff */
[----:B------:R-:W-:Y:S01]  /*2f90*/  ULEA UR4, UR5, UR6, 0x3 ;  /* 0x0000000605047291 */ /* 0x000fe2000f8e18ff */
[----:B------:R-:W-:-:S08]  /*2fa0*/  SHF.L.U32 R3, R12, 0x1f, RZ ;  /* 0x0000001f0c037819 */ /* 0x000fd000000006ff */
[----:B------:R-:W1:Y:S02]  /*2fb0*/  SYNCS.PHASECHK.TRANS64 P0, [UR4+0xd0], R3 ;  /* 0x0000d003ff0075a7 */ /* 0x000e640008001004 */
[----:B-1----:R-:W-:Y:S05]  /*2fc0*/  @P0 BRA `(.L_x_55) ;  /* 0x0000000000080947 */ /* 0x002fea0003800000 */
[----:B------:R-:W1:Y:S02]  /*2fd0*/  SYNCS.PHASECHK.TRANS64.TRYWAIT P0, [UR4+0xd0], R3 ;  /* 0x0000d003ff0075a7 */ /* 0x000e640008001104 */
[----:B-1----:R-:W-:Y:S05]  /*2fe0*/  @!P0 BRA `(.L_x_56) ;  /* 0x0000008c004c8947 */ /* 0x002fea0003800000 */
.L_x_55:
[----:B------:R-:W-:-:S04]  /*2ff0*/  UIADD3 UR7, UPT, UPT, UR5, 0x1, URZ ;  /* 0x0000000105077890 */ /* 0x000fc8000fffe0ff */
[----:B------:R-:W-:-:S04]  /*3000*/  UISETP.NE.AND UP0, UPT, UR7, 0x2, UPT ;  /* 0x000000020700788c */ /* 0x000fc8000bf05270 */
[----:B------:R-:W-:Y:S02]  /*3010*/  USEL UR8, URZ, 0x1, UP0 ;  /* 0x00000001ff087887 */ /* 0x000fe40008000000 */
[----:B------:R-:W-:-:S04]  /*3020*/  USEL UR7, UR7, URZ, UP0 ;  /* 0x000000ff07077287 */ /* 0x000fc80008000000 */
[----:B------:R-:W-:Y:S01]  /*3030*/  ULEA UR7, UR7, UR6, 0x3 ;  /* 0x0000000607077291 */ /* 0x000fe2000f8e18ff */
[----:B-1----:R-:W-:-:S04]  /*3040*/  LOP3.LUT R3, R12, UR8, RZ, 0x3c, !PT ;  /* 0x000000080c037c12 */ /* 0x002fc8000f8e3cff */
[----:B------:R-:W-:-:S04]  /*3050*/  SHF.L.U32 R0, R3, 0x1f, RZ ;  /* 0x0000001f03007819 */ /* 0x000fc800000006ff */
[----:B------:R-:W1:Y:S02]  /*3060*/  SYNCS.PHASECHK.TRANS64 P0, [UR7+0xd0], R0 ;  /* 0x0000d000ff0075a7 */ /* 0x000e640008001007 */
[----:B-1----:R-:W-:Y:S05]  /*3070*/  @P0 EXIT ;  /* 0x000000000000094d */ /* 0x002fea0003800000 */
[----:B------:R-:W-:Y:S02]  /*3080*/  SHF.L.U32 R3, R3, 0x1f, RZ ;  /* 0x0000001f03037819 */ /* 0x000fe400000006ff */
[----:B------:R-:W-:-:S07]  /*3090*/  MOV R0, UR7 ;  /* 0x0000000700007c02 */ /* 0x000fce0008000f00 */
.L_x_57:
[----:B-1----:R1:W2:Y:S02]  /*30a0*/  SYNCS.PHASECHK.TRANS64.TRYWAIT P0, [R0+URZ+0xd0], R3 ;  /* 0x0000d003000075a7 */ /* 0x0022a400080011ff */
[----:B--2---:R-:W-:Y:S05]  /*30b0*/  @!P0 NANOSLEEP.SYNCS 0x989680 ;  /* 0x009896800000895d */ /* 0x004fea0003900000 */
[----:B------:R-:W2:Y:S02]  /*30c0*/  @!P0 SYNCS.PHASECHK.TRANS64 P0, [R0+URZ+0xd0], R3 ;  /* 0x0000d003000085a7 */ /* 0x000ea400080010ff */
[----:B--2---:R-:W-:Y:S05]  /*30d0*/  @P0 EXIT ;  /* 0x000000000000094d */ /* 0x004fea0003800000 */
[----:B------:R-:W-:Y:S05]  /*30e0*/  BRA `(.L_x_57) ;  /* 0xfffffffc00ec7947 */ /* 0x000fea000383ffff */
.L_x_50:
[----:B------:R-:W-:Y:S05]  /*30f0*/  BRA.U UP4, `(.L_x_58) ;  /* 0x0000000d04407547 */ /* 0x000fea000b800000 */
[----:B------:R-:W1:Y:S01]  /*3100*/  S2UR UR7, SR_CgaCtaId ;  /* 0x00000000000779c3 */ /* 0x000e620000008800 */
[----:B------:R-:W-:Y:S01]  /*3110*/  UMOV UR4, 0x40 ;  /* 0x0000004000047882 */ /* 0x000fe20000000000 */
[----:B------:R-:W-:Y:S01]  /*3120*/  NOP ;  /* 0x0000000000007918 */ /* 0x000fe20000000000 */
[----:B------:R-:W-:Y:S01]  /*3130*/  UMOV UR6, 0x400 ;  /* 0x0000040000067882 */ /* 0x000fe20000000000 */
[----:B-1----:R-:W-:Y:S02]  /*3140*/  ULEA UR5, UR7, UR4, 0x18 ;  /* 0x0000000407057291 */ /* 0x002fe4000f8ec0ff */
[----:B------:R-:W-:-:S07]  /*3150*/  ULEA UR6, UR7, UR6, 0x18 ;  /* 0x0000000607067291 */ /* 0x000fce000f8ec0ff */
[----:B------:R-:W1:Y:S02]  /*3160*/  LDS.U8 R0, [UR5+0x1c] ;  /* 0x00001c05ff007984 */ /* 0x000e640008000000 */
[----:B-1----:R-:W-:-:S13]  /*3170*/  ISETP.NE.AND P0, PT, R0, RZ, PT ;  /* 0x000000ff0000720c */ /* 0x002fda0003f05270 */
[----:B------:R-:W-:Y:S05]  /*3180*/  @P0 BRA `(.L_x_59) ;  /* 0x0000000000580947 */ /* 0x000fea0003800000 */
[----:B------:R-:W-:-:S13]  /*3190*/  ELECT P0, URZ, PT ;  /* 0x0000000000ff782f */ /* 0x000fda0003800000 */
[----:B------:R-:W-:Y:S05]  /*31a0*/  @!P0 BRA `(.L_x_60) ;  /* 0x0000000000608947 */ /* 0x000fea0003800000 */
[----:B------:R-:W-:Y:S01]  /*31b0*/  UMOV UR4, 0x10 ;  /* 0x0000001000047882 */ /* 0x000fe20000000000 */
[----:B------:R-:W-:Y:S01]  /*31c0*/  HFMA2 R0, -RZ, RZ, 0, 5.9604644775390625e-08 ;  /* 0x00000001ff007431 */ /* 0x000fe200000001ff */
[----:B------:R-:W-:-:S03]  /*31d0*/  MOV R3, 0xffff ;  /* 0x0000ffff00037802 */ /* 0x000fc60000000f00 */
[----:B------:R-:W-:Y:S04]  /*31e0*/  DEPBAR.LE SB1, 0x36 ;  /* 0x00009d800000791a */ /* 0x000fe80000000000 */
[----:B------:R-:W1:Y:S02]  /*31f0*/  UTCATOMSWS.FIND_AND_SET.ALIGN UP0, UR4, UR4 ;  /* 0x00000004000475e3 */ /* 0x000e640008000800 */
[----:B-1----:R-:W-:Y:S01]  /*3200*/  MOV R4, UR4 ;  /* 0x0000000400047c02 */ /* 0x002fe20008000f00 */
[----:B------:R-:W-:Y:S06]  /*3210*/  BRA.U UP0, `(.L_x_61) ;  /* 0x0000000100187547 */ /* 0x000fec000b800000 */
.L_x_62:
[----:B------:R-:W-:Y:S05]  /*3220*/  NANOSLEEP 0x64 ;  /* 0x000000640000795d */ /* 0x000fea0003800000 */
[----:B------:R-:W-:-:S05]  /*3230*/  UMOV UR4, 0x10 ;  /* 0x0000001000047882 */ /* 0x000fca0000000000 */
[----:B------:R-:W-:Y:S04]  /*3240*/  DEPBAR.LE SB1, 0x36 ;  /* 0x00009d800000791a */ /* 0x000fe80000000000 */
[----:B------:R-:W1:Y:S02]  /*3250*/  UTCATOMSWS.FIND_AND_SET.ALIGN UP0, UR4, UR4 ;  /* 0x00000004000475e3 */ /* 0x000e640008000800 */
[----:B-1----:R-:W-:Y:S01]  /*3260*/  MOV R4, UR4 ;  /* 0x0000000400047c02 */ /* 0x002fe20008000f00 */
[----:B------:R-:W-:Y:S05]  /*3270*/  BRA.U !UP0, `(.L_x_62) ;  /* 0xfffffffd08e87547 */ /* 0x000fea000b83ffff */
.L_x_61:
[-C--:B------:R-:W-:Y:S02]  /*3280*/  SHF.L.U32 R3, R3, R4.reuse, RZ ;  /* 0x0000000403037219 */ /* 0x080fe400000006ff */
[----:B------:R-:W-:Y:S01]  /*3290*/  SHF.L.U32 R0, R0, R4, RZ ;  /* 0x0000000400007219 */ /* 0x000fe200000006ff */
[----:B------:R-:W-:Y:S02]  /*32a0*/  IMAD.SHL.U32 R4, R4, 0x20, RZ ;  /* 0x0000002004047824 */ /* 0x000fe400078e00ff */
[----:B------:R1:W-:Y:S04]  /*32b0*/  ATOMS.OR RZ, [UR5+0x14], R3 ;  /* 0x00001403ffff798c */ /* 0x0003e8000b000005 */
[----:B------:R1:W-:Y:S04]  /*32c0*/  ATOMS.OR RZ, [UR5+0x18], R0 ;  /* 0x00001800ffff798c */ /* 0x0003e8000b000005 */
[----:B------:R1:W-:Y:S01]  /*32d0*/  STS [UR6+0x150], R4 ;  /* 0x00015004ff007988 */ /* 0x0003e20008000806 */
[----:B------:R-:W-:Y:S05]  /*32e0*/  BRA `(.L_x_60) ;  /* 0x0000000000107947 */ /* 0x000fea0003800000 */
.L_x_59:
[----:B------:R-:W-:Y:S02]  /*32f0*/  MOV R0, 0xffffffff ;  /* 0xffffffff00007802 */ /* 0x000fe40000000f00 */
[----:B------:R-:W-:-:S03]  /*3300*/  MOV R4, 0x3330 ;  /* 0x0000333000047802 */ /* 0x000fc60000000f00 */
[----:B------:R1:W-:Y:S04]  /*3310*/  STS [UR6+0x150], R0 ;  /* 0x00015000ff007988 */ /* 0x0003e80008000806 */
[----:B-1---5:R-:W-:Y:S05]  /*3320*/  CALL.REL.NOINC `($__internal_1_$__cuda_sm10x_tcgen05_guardrail_trap_phase_invalid_during_alloc) ;  /* 0x0000009000607944 */ /* 0x022fea0003c00000 */
.L_x_60:
[----:B------:R-:W-:Y:S05]  /*3330*/  WARPSYNC.ALL ;  /* 0x0000000000007948 */ /* 0x000fea0003800000 */
[----:B------:R-:W2:Y:S01]  /*3340*/  S2UR UR4, SR_CgaCtaId ;  /* 0x00000000000479c3 */ /* 0x000ea20000008800 */
[----:B------:R-:W-:Y:S01]  /*3350*/  UMOV UR17, 0x400 ;  /* 0x0000040000117882 */ /* 0x000fe20000000000 */
[----:B------:R-:W-:-:S06]  /*3360*/  NOP ;  /* 0x0000000000007918 */ /* 0x000fcc0000000000 */
[----:B------:R-:W-:Y:S06]  /*3370*/  BAR.ARV 0x6, 0xa0 ;  /* 0x0182800000007b1d */ /* 0x000fec0000002000 */
[----:B------:R-:W3:Y:S01]  /*3380*/  LDCU UR5, c[0x0][0x38c] ;  /* 0x00007180ff0577ac */ /* 0x000ee20008000800 */
[----:B------:R-:W-:Y:S01]  /*3390*/  LOP3.LUT R2, R2, 0xffff, RZ, 0xc0, !PT ;  /* 0x0000ffff02027812 */ /* 0x000fe200078ec0ff */
[----:B------:R-:W-:Y:S01]  /*33a0*/  IMAD.MOV.U32 R11, RZ, RZ, 0x1 ;  /* 0x00000001ff0b7424 */ /* 0x000fe200078e00ff */
[----:B------:R-:W-:Y:S01]  /*33b0*/  CS2R R8, SRZ ;  /* 0x0000000000087805 */ /* 0x000fe2000001ff00 */
[----:B------:R-:W4:Y:S01]  /*33c0*/  LDCU UR8, c[0x0][0x38c] ;  /* 0x00007180ff0877ac */ /* 0x000f220008000800 */
[----:B------:R-:W-:Y:S01]  /*33d0*/  R2UR UR19, R2 ;  /* 0x00000000021372ca */ /* 0x000fe200000e0000 */
[----:B------:R-:W-:Y:S01]  /*33e0*/  IMAD.MOV.U32 R10, RZ, RZ, RZ ;  /* 0x000000ffff0a7224 */ /* 0x000fe200078e00ff */
[----:B------:R-:W-:Y:S01]  /*33f0*/  UMOV UR23, URZ ;  /* 0x000000ff00177c82 */ /* 0x000fe20008000000 */
[----:B------:R-:W-:Y:S01]  /*3400*/  UMOV UR14, URZ ;  /* 0x000000ff000e7c82 */ /* 0x000fe20008000000 */
[----:B--2---:R-:W-:Y:S01]  /*3410*/  ULEA UR17, UR4, UR17, 0x18 ;  /* 0x0000001104117291 */ /* 0x004fe2000f8ec0ff */
[----:B------:R-:W-:Y:S01]  /*3420*/  UMOV UR26, 0x0 ;  /* 0x00000000001a7882 */ /* 0x000fe20000000000 */
[----:B------:R-:W-:-:S02]  /*3430*/  UMOV UR27, 0x8400490 ;  /* 0x08400490001b7882 */ /* 0x000fc40000000000 */
[----:B------:R-:W-:Y:S02]  /*3440*/  UIADD3 UR6, UPT, UPT, UR17, 0xc400, URZ ;  /* 0x0000c40011067890 */ /* 0x000fe4000fffe0ff */
[----:B------:R-:W-:Y:S02]  /*3450*/  UIADD3 UR7, UPT, UPT, UR17, 0x1a400, URZ ;  /* 0x0001a40011077890 */ /* 0x000fe4000fffe0ff */
[----:B---3--:R-:W-:Y:S01]  /*3460*/  UIADD3 UR5, UPT, UPT, UR5, 0x3f, URZ ;  /* 0x0000003f05057890 */ /* 0x008fe2000fffe0ff */
[----:B-1----:R-:W1:Y:S01]  /*3470*/  LDS R0, [UR17+0x150] ;  /* 0x00015011ff007984 */ /* 0x002e620008000800 */
[----:B------:R-:W-:Y:S02]  /*3480*/  USHF.R.U32.HI UR6, URZ, 0x4, UR6 ;  /* 0x00000004ff067899 */ /* 0x000fe40008011606 */
[----:B------:R-:W-:Y:S02]  /*3490*/  USHF.R.S32.HI UR4, URZ, 0x1f, UR5 ;  /* 0x0000001fff047899 */ /* 0x000fe40008011405 */
[----:B------:R-:W-:-:S02]  /*34a0*/  ULOP3.LUT UR6, UR6, 0x3fff, URZ, 0xc0, !UPT ;  /* 0x00003fff06067892 */ /* 0x000fc4000f8ec0ff */
[----:B------:R-:W-:Y:S02]  /*34b0*/  ULEA.HI UR4, UR4, UR5, URZ, 0x6 ;  /* 0x0000000504047291 */ /* 0x000fe4000f8f30ff */
[----:B------:R-:W-:Y:S02]  /*34c0*/  USHF.R.U32.HI UR5, URZ, 0x4, UR7 ;  /* 0x00000004ff057899 */ /* 0x000fe40008011607 */
[----:B------:R-:W-:Y:S02]  /*34d0*/  USHF.R.S32.HI UR28, URZ, 0x6, UR4 ;  /* 0x00000006ff1c7899 */ /* 0x000fe40008011404 */
[----:B------:R-:W-:Y:S02]  /*34e0*/  ULOP3.LUT UR5, UR5, 0x3fff, URZ, 0xc0, !UPT ;  /* 0x00003fff05057892 */ /* 0x000fe4000f8ec0ff */
[----:B------:R-:W-:Y:S02]  /*34f0*/  UISETP.LT.AND UP0, UPT, UR28, 0x1, UPT ;  /* 0x000000011c00788c */ /* 0x000fe4000bf01270 */
[----:B------:R-:W-:-:S02]  /*3500*/  ULOP3.LUT UR20, UR6, 0x10000, URZ, 0xfc, !UPT ;  /* 0x0001000006147892 */ /* 0x000fc4000f8efcff */
[----:B------:R-:W-:Y:S02]  /*3510*/  USEL UR29, UR28, 0x1, !UP0 ;  /* 0x000000011c1d7887 */ /* 0x000fe4000c000000 */
[----:B------:R-:W-:Y:S02]  /*3520*/  ULOP3.LUT UR21, UR5, 0x10000, URZ, 0xfc, !UPT ;  /* 0x0001000005157892 */ /* 0x000fe4000f8efcff */
[----:B------:R-:W-:Y:S02]  /*3530*/  UIADD3 UR29, UPT, UPT, -UR29, URZ, URZ ;  /* 0x000000ff1d1d7290 */ /* 0x000fe4000fffe1ff */
[----:B----4-:R-:W-:Y:S01]  /*3540*/  UISETP.GE.AND UP4, UPT, UR8, 0x1, UPT ;  /* 0x000000010800788c */ /* 0x010fe2000bf86270 */
[----:B------:R-:W-:Y:S01]  /*3550*/  UMOV UR24, 0x0 ;  /* 0x0000000000187882 */ /* 0x000fe20000000000 */
[----:B------:R-:W-:Y:S01]  /*3560*/  UMOV UR25, 0x8400490 ;  /* 0x0840049000197882 */ /* 0x000fe20000000000 */
[----:B-1----:R-:W-:-:S15]  /*3570*/  R2UR UR30, R0 ;  /* 0x00000000001e72ca */ /* 0x002fde00000e0000 */
.L_x_69:
[----:B------:R-:W-:Y:S02]  /*3580*/  LEA R0, R10, UR17, 0x3 ;  /* 0x000000110a007c11 */ /* 0x000fe4000f8e18ff */
[----:B------:R-:W-:Y:S02]  /*3590*/  SHF.L.U32 R5, R9, 0x1f, RZ ;  /* 0x0000001f09057819 */ /* 0x000fe400000006ff */
[----:B------:R-:W-:Y:S01]  /*35a0*/  PLOP3.LUT P0, PT, PT, PT, UP4, 0x80, 0x8 ;  /* 0x000000000008781c */ /* 0x000fe20003f0f048 */
[----:B------:R-:W-:Y:S01]  /*35b0*/  VIADD R3, R0, 0xd0 ;  /* 0x000000d000037836 */ /* 0x000fe20000000000 */
[----:B-1----:R-:W1:Y:S02]  /*35c0*/  SYNCS.PHASECHK.TRANS64.TRYWAIT P1, [R0+URZ+0xc0], R5 ;  /* 0x0000c005000075a7 */ /* 0x002e6400080211ff */
[----:B-1-3--:R-:W-:Y:S09]  /*35d0*/  @!P1 BRA `(.L_x_63) ;  /* 0x0000008400e89947 */ /* 0x00aff20003800000 */
.L_x_157:
[----:B------:R-:W-:Y:S01]  /*35e0*/  LEA R4, R10, UR17, 0x4 ;  /* 0x000000110a047c11 */ /* 0x000fe2000f8e20ff */
[----:B------:R-:W-:Y:S01]  /*35f0*/  @UP4 ULEA UR4, UR14, UR17, 0x3 ;  /* 0x000000110e044291 */ /* 0x000fe2000f8e18ff */
[----:B------:R-:W-:Y:S01]  /*3600*/  PLOP3.LUT P2, PT, PT, PT, PT, 0x80, 0x8 ;  /* 0x000000000008781c */ /* 0x000fe20003f4f070 */
[----:B------:R-:W-:Y:S01]  /*3610*/  ULEA UR22, UR23, UR17, 0x3 ;  /* 0x0000001117167291 */ /* 0x000fe2000f8e18ff */
[----:B------:R-:W-:Y:S01]  /*3620*/  PRMT R3, RZ, 0x654, R3 ;  /* 0x00000654ff037816 */ /* 0x000fe20000000003 */
[----:B------:R-:W-:Y:S01]  /*3630*/  ULEA UR18, UR23, UR30, 0x8 ;  /* 0x0000001e17127291 */ /* 0x000fe2000f8e40ff */
[----:B-1----:R-:W1:Y:S01]  /*3640*/  LDS.128 R4, [R4+0x130] ;  /* 0x0001300004047984 */ /* 0x002e620000000c00 */
[----:B------:R-:W-:Y:S02]  /*3650*/  @P0 SHF.L.U32 R2, R8, 0x1f, RZ ;  /* 0x0000001f08020819 */ /* 0x000fe400000006ff */
[----:B------:R-:W-:Y:S01]  /*3660*/  SHF.L.U32 R0, R11, 0x1f, RZ ;  /* 0x0000001f0b007819 */ /* 0x000fe200000006ff */
[----:B------:R-:W-:Y:S01]  /*3670*/  @!PT LDS RZ, [RZ] ;  /* 0x00000000fffff984 */ /* 0x000fe20000000800 */
[----:B------:R-:W-:Y:S01]  /*3680*/  @!PT LDS RZ, [RZ] ;  /* 0x00000000fffff984 */ /* 0x000fe20000000800 */
[----:B------:R-:W-:Y:S01]  /*3690*/  @!PT LDS RZ, [RZ] ;  /* 0x00000000fffff984 */ /* 0x000fe20000000800 */
[----:B------:R-:W-:Y:S01]  /*36a0*/  @!PT LDS RZ, [RZ] ;  /* 0x00000000fffff984 */ /* 0x000fe20000000800 */
[----:B------:R2:W-:Y:S06]  /*36b0*/  MEMBAR.ALL.CTA ;  /* 0x0000000000007992 */ /* 0x0005ec0000008000 */
[----:B--2---:R-:W2:Y:S02]  /*36c0*/  FENCE.VIEW.ASYNC.S ;  /* 0x00000000000073c6 */ /* 0x004ea40000000000 */
[----:B--2---:R2:W-:Y:S01]  /*36d0*/  SYNCS.ARRIVE.TRANS64.RED.A1T0 RZ, [R3+URZ], RZ ;  /* 0x000000ff03ff79a7 */ /* 0x0045e200081004ff */
[----:B------:R2:W3:Y:S01]  /*36e0*/  @P0 SYNCS.PHASECHK.TRANS64.TRYWAIT P2, [UR4], R2 ;  /* 0x00000002ff0005a7 */ /* 0x0004e20008041104 */
[----:B-1----:R-:W-:Y:S01]  /*36f0*/  LOP3.LUT P1, RZ, R6, 0x1, RZ, 0xc0, !PT ;  /* 0x0000000106ff7812 */ /* 0x002fe2000782c0ff */
[----:B------:R-:W1:Y:S02]  /*3700*/  SYNCS.PHASECHK.TRANS64.TRYWAIT P0, [UR22+0xf0], R0 ;  /* 0x0000f000ff0075a7 */ /* 0x000e640008001116 */
[----:B-123--:R-:W-:Y:S10]  /*3710*/  @!P0 BRA `(.L_x_64) ;  /* 0x0000008400ac8947 */ /* 0x00eff40003800000 */
.L_x_159:
[----:B------:R-:W-:Y:S01]  /*3720*/  IADD3 R10, PT, PT, R10, 0x1, RZ ;  /* 0x000000010a0a7810 */ /* 0x000fe20007ffe0ff */
[----:B------:R-:W-:Y:S06]  /*3730*/  BRA.U !UP4, `(.L_x_65) ;  /* 0x000000010c987547 */ /* 0x000fec000b800000 */
[----:B------:R-:W-:Y:S01]  /*3740*/  UPLOP3.LUT UP2, UPT, UPT, UPT, UPT, 0x40, 0x4 ;  /* 0x000000000004789c */ /* 0x000fe20003f4e870 */
[----:B------:R-:W-:Y:S01]  /*3750*/  UMOV UR16, UR29 ;  /* 0x0000001d00107c82 */ /* 0x000fe20008000000 */
[----:B------:R-:W-:Y:S01]  /*3760*/  UMOV UR15, UR28 ;  /* 0x0000001c000f7c82 */ /* 0x000fe20008000000 */
[----:B------:R-:W-:-:S08]  /*3770*/  UMOV UR6, UR14 ;  /* 0x0000000e00067c82 */ /* 0x000fd00008000000 */
.L_x_68:
[----:B------:R-:W-:Y:S02]  /*3780*/  UIADD3 UR16, UPT, UPT, UR16, 0x1, URZ ;  /* 0x0000000110107890 */ /* 0x000fe4000fffe0ff */
[----:B--2---:R-:W-:Y:S02]  /*3790*/  ULEA UR5, UR6, UR17, 0x3 ;  /* 0x0000001106057291 */ /* 0x004fe4000f8e18ff */
[----:B------:R-:W-:Y:S01]  /*37a0*/  UISETP.NE.AND UP3, UPT, UR16, URZ, UPT ;  /* 0x000000ff1000728c */ /* 0x000fe2000bf65270 */
[----:B---3--:R-:W-:Y:S10]  /*37b0*/  @P2 BRA `(.L_x_66) ;  /* 0x00000000000c2947 */ /* 0x008ff40003800000 */
[----:B-1----:R-:W-:Y:S04]  /*37c0*/  SHF.L.U32 R3, R8, 0x1f, RZ ;  /* 0x0000001f08037819 */ /* 0x002fe800000006ff */
[----:B------:R-:W1:Y:S02]  /*37d0*/  SYNCS.PHASECHK.TRANS64.TRYWAIT P0, [UR5], R3 ;  /* 0x00000003ff0075a7 */ /* 0x000e640008001105 */
[----:B-1----:R-:W-:Y:S05]  /*37e0*/  @!P0 BRA `(.L_x_67) ;  /* 0x0000008400908947 */ /* 0x002fea0003800000 */
.L_x_66:
[----:B------:R-:W-:Y:S01]  /*37f0*/  UISETP.NE.AND UP0, UPT, UR15, 0x1, UPT ;  /* 0x000000010f00788c */ /* 0x000fe2000bf05270 */
[----:B------:R-:W-:Y:S01]  /*3800*/  PLOP3.LUT P2, PT, PT, PT, PT, 0x80, 0x8 ;  /* 0x000000000008781c */ /* 0x000fe20003f4f070 */
[----:B------:R-:W-:Y:S02]  /*3810*/  UIADD3 UR4, UPT, UPT, UR6, 0x1, URZ ;  /* 0x0000000106047890 */ /* 0x000fe4000fffe0ff */
[----:B------:R-:W-:Y:S02]  /*3820*/  ULEA UR12, UR6, UR21, 0xa ;  /* 0x00000015060c7291 */ /* 0x000fe4000f8e50ff */
[----:B------:R-:W-:Y:S01]  /*3830*/  UISETP.NE.AND UP1, UPT, UR4, 0x7, UPT ;  /* 0x000000070400788c */ /* 0x000fe2000bf25270 */
[----:B------:R-:W-:Y:S01]  /*3840*/  PLOP3.LUT P0, PT, PT, PT, UP0, 0x80, 0x8 ;  /* 0x000000000008781c */ /* 0x000fe20003f0f008 */
[----:B------:R-:W-:Y:S02]  /*3850*/  UIADD3 UR10, UPT, UPT, UR12, 0x2, URZ ;  /* 0x000000020c0a7890 */ /* 0x000fe4000fffe0ff */
[----:B------:R-:W-:Y:S02]  /*3860*/  USEL UR7, URZ, 0x1, UP1 ;  /* 0x00000001ff077887 */ /* 0x000fe40008800000 */
[----:B------:R-:W-:Y:S02]  /*3870*/  USEL UR14, UR4, URZ, UP1 ;  /* 0x000000ff040e7287 */ /* 0x000fe40008800000 */
[----:B------:R-:W-:Y:S02]  /*3880*/  UIADD3 UR15, UPT, UPT, UR15, -0x1, URZ ;  /* 0xffffffff0f0f7890 */ /* 0x000fe4000fffe0ff */
[----:B------:R-:W-:Y:S01]  /*3890*/  @UP0 ULEA UR4, UR14, UR17, 0x3 ;  /* 0x000000110e040291 */ /* 0x000fe2000f8e18ff */
[----:B------:R-:W-:Y:S01]  /*38a0*/  LOP3.LUT R8, R8, UR7, RZ, 0x3c, !PT ;  /* 0x0000000708087c12 */ /* 0x000fe2000f8e3cff */
[----:B------:R-:W-:Y:S01]  /*38b0*/  UIADD3 UR7, UPT, UPT, UR5, 0x38, URZ ;  /* 0x0000003805077890 */ /* 0x000fe2000fffe0ff */
[----:B------:R-:W-:Y:S02]  /*38c0*/  UMOV UR13, 0x80004020 ;  /* 0x80004020000d7882 */ /* 0x000fe40000000000 */
[----:B-1----:R-:W-:Y:S01]  /*38d0*/  @P0 SHF.L.U32 R0, R8, 0x1f, RZ ;  /* 0x0000001f08000819 */ /* 0x002fe200000006ff */
[----:B------:R-:W-:Y:S01]  /*38e0*/  UMOV UR5, 0x80004020 ;  /* 0x8000402000057882 */ /* 0x000fe20000000000 */
[----:B------:R-:W-:Y:S01]  /*38f0*/  UMOV UR11, 0x80004020 ;  /* 0x80004020000b7882 */ /* 0x000fe20000000000 */
[----:B------:R-:W-:Y:S01]  /*3900*/  UMOV UR9, 0x80004020 ;  /* 0x8000402000097882 */ /* 0x000fe20000000000 */
[----:B------:R2:W3:Y:S01]  /*3910*/  @P0 SYNCS.PHASECHK.TRANS64.TRYWAIT P2, [UR4], R0 ;  /* 0x00000000ff0005a7 */ /* 0x0004e20008041104 */
[----:B------:R-:W-:Y:S03]  /*3920*/  ULEA UR4, UR6, UR20, 0x9 ;  /* 0x0000001406047291 */ /* 0x000fe6000f8e48ff */
[----:B------:R-:W-:Y:S01]  /*3930*/  UMOV UR6, UR14 ;  /* 0x0000000e00067c82 */ /* 0x000fe20008000000 */
[----:B------:R-:W-:Y:S05]  /*3940*/  UIADD3 UR8, UPT, UPT, UR4, 0x2, URZ ;  /* 0x0000000204087890 */ /* 0x000fea000fffe0ff */
[----:B------:R2:W-:Y:S01]  /*3950*/  UTCQMMA gdesc[UR4], gdesc[UR12], tmem[UR18], tmem[UR26], idesc[UR27], UP2 ;  /* 0x00ff1a0c040075ea */ /* 0x0005e20009000312 */
[----:B------:R-:W-:Y:S03]  /*3960*/  UPLOP3.LUT UP2, UPT, UPT, UPT, UPT, 0x80, 0x8 ;  /* 0x000000000008789c */ /* 0x000fe60003f4f070 */
[----:B------:R2:W-:Y:S01]  /*3970*/  UTCQMMA gdesc[UR8], gdesc[UR10], tmem[UR18], tmem[UR24], idesc[UR25], UPT ;  /* 0x00ff180a080075ea */ /* 0x0005e2000b800312 */
[----:B------:R2:W-:Y:S01]  /*3980*/  UTCBAR.MULTICAST [UR7], URZ, UR19 ;  /* 0x000000ff070073e9 */ /* 0x0005e20008000813 */
[----:B------:R-:W-:Y:S06]  /*3990*/  BRA.U UP3, `(.L_x_68) ;  /* 0xfffffffd03787547 */ /* 0x000fec000b83ffff */
.L_x_65:
[----:B--2---:R-:W-:Y:S01]  /*39a0*/  UIADD3 UR4, UPT, UPT, UR23, 0x1, URZ ;  /* 0x0000000117047890 */ /* 0x004fe2000fffe0ff */
[C---:B------:R-:W-:Y:S01]  /*39b0*/  ISETP.NE.AND P0, PT, R10.reuse, 0x2, PT ;  /* 0x000000020a00780c */ /* 0x040fe20003f05270 */
[----:B------:R-:W-:Y:S02]  /*39c0*/  UIADD3 UR5, UPT, UPT, UR22, 0xe0, URZ ;  /* 0x000000e016057890 */ /* 0x000fe4000fffe0ff */
[----:B------:R-:W-:Y:S01]  /*39d0*/  UISETP.NE.AND UP0, UPT, UR4, 0x2, UPT ;  /* 0x000000020400788c */ /* 0x000fe2000bf05270 */
[----:B-1----:R-:W-:Y:S02]  /*39e0*/  SEL R0, RZ, 0x1, P0 ;  /* 0x00000001ff007807 */ /* 0x002fe40000000000 */
[----:B------:R-:W-:Y:S01]  /*39f0*/  SEL R10, R10, RZ, P0 ;  /* 0x000000ff0a0a7207 */ /* 0x000fe20000000000 */
[----:B------:R-:W-:Y:S01]  /*3a00*/  USEL UR6, URZ, 0x1, UP0 ;  /* 0x00000001ff067887 */ /* 0x000fe20008000000 */
[----:B------:R-:W-:Y:S01]  /*3a10*/  LOP3.LUT R9, R9, R0, RZ, 0x3c, !PT ;  /* 0x0000000009097212 */ /* 0x000fe200078e3cff */
[----:B------:R-:W-:Y:S01]  /*3a20*/  USEL UR23, UR4, URZ, UP0 ;  /* 0x000000ff04177287 */ /* 0x000fe20008000000 */
[----:B------:R1:W-:Y:S03]  /*3a30*/  UTCBAR [UR5], URZ ;  /* 0x000000ff050073e9 */ /* 0x0003e600080000ff */
[----:B------:R-:W-:Y:S01]  /*3a40*/  LOP3.LUT R11, R11, UR6, RZ, 0x3c, !PT ;  /* 0x000000060b0b7c12 */ /* 0x000fe2000f8e3cff */
[----:B------:R-:W-:Y:S07]  /*3a50*/  @P1 BRA `(.L_x_69) ;  /* 0xfffffff800c81947 */ /* 0x000fee000383ffff */
[----:B------:R-:W2:Y:S01]  /*3a60*/  S2UR UR7, SR_CgaCtaId ;  /* 0x00000000000779c3 */ /* 0x000ea20000008800 */
[----:B------:R-:W-:Y:S01]  /*3a70*/  ELECT P0, URZ, PT ;  /* 0x0000000000ff782f */ /* 0x000fe20003800000 */
[----:B------:R-:W-:Y:S01]  /*3a80*/  IMAD.MOV.U32 R0, RZ, RZ, 0x1 ;  /* 0x00000001ff007424 */ /* 0x000fe200078e00ff */
[----:B------:R-:W-:Y:S01]  /*3a90*/  UIADD3 UR17, UPT, UPT, UR17, 0xf0, URZ ;  /* 0x000000f011117890 */ /* 0x000fe2000fffe0ff */
[----:B------:R-:W-:Y:S01]  /*3aa0*/  SHF.L.U32 R3, R11, 0x1f, RZ ;  /* 0x0000001f0b037819 */ /* 0x000fe200000006ff */
[----:B------:R-:W-:-:S03]  /*3ab0*/  UMOV UR4, 0x40 ;  /* 0x0000004000047882 */ /* 0x000fc60000000000 */
[----:B------:R-:W-:Y:S01]  /*3ac0*/  UVIRTCOUNT.DEALLOC.SMPOOL 0x80 ;  /* 0x000000800000784c */ /* 0x000fe20000000000 */
[----:B--2---:R-:W-:Y:S02]  /*3ad0*/  ULEA UR7, UR7, UR4, 0x18 ;  /* 0x0000000407077291 */ /* 0x004fe4000f8ec0ff */
[----:B------:R-:W-:-:S07]  /*3ae0*/  ULEA UR4, UR23, UR17, 0x3 ;  /* 0x0000001117047291 */ /* 0x000fce000f8e18ff */
[----:B------:R2:W-:Y:S02]  /*3af0*/  @P0 STS.U8 [UR7+0x1c], R0 ;  /* 0x00001c00ff000988 */ /* 0x0005e40008000007 */
[----:B------:R-:W4:Y:S02]  /*3b00*/  SYNCS.PHASECHK.TRANS64.TRYWAIT P0, [UR4], R3 ;  /* 0x00000003ff0075a7 */ /* 0x000f240008001104 */
[----:B--2-4-:R-:W-:Y:S05]  /*3b10*/  @!P0 BRA `(.L_x_70) ;  /* 0x0000008000dc8947 */ /* 0x014fea0003800000 */
.L_x_162:
[----:B------:R-:W-:-:S04]  /*3b20*/  UIADD3 UR4, UPT, UPT, UR23, 0x1, URZ ;  /* 0x0000000117047890 */ /* 0x000fc8000fffe0ff */
[----:B------:R-:W-:-:S04]  /*3b30*/  UISETP.NE.AND UP0, UPT, UR4, 0x2, UPT ;  /* 0x000000020400788c */ /* 0x000fc8000bf05270 */
[----:B-1----:R-:W-:Y:S02]  /*3b40*/  USEL UR5, URZ, 0x1, UP0 ;  /* 0x00000001ff057887 */ /* 0x002fe40008000000 */
[----:B------:R-:W-:-:S04]  /*3b50*/  USEL UR4, UR4, URZ, UP0 ;  /* 0x000000ff04047287 */ /* 0x000fc80008000000 */
[----:B------:R-:W-:Y:S01]  /*3b60*/  ULEA UR4, UR4, UR17, 0x3 ;  /* 0x0000001104047291 */ /* 0x000fe2000f8e18ff */
[----:B--2---:R-:W-:-:S04]  /*3b70*/  LOP3.LUT R3, R11, UR5, RZ, 0x3c, !PT ;  /* 0x000000050b037c12 */ /* 0x004fc8000f8e3cff */
[----:B------:R-:W-:-:S04]  /*3b80*/  SHF.L.U32 R3, R3, 0x1f, RZ ;  /* 0x0000001f03037819 */ /* 0x000fc800000006ff */
[----:B------:R-:W1:Y:S02]  /*3b90*/  SYNCS.PHASECHK.TRANS64.TRYWAIT P0, [UR4], R3 ;  /* 0x00000003ff0075a7 */ /* 0x000e640008001104 */
[----:B-1----:R-:W-:Y:S05]  /*3ba0*/  @!P0 BRA `(.L_x_71) ;  /* 0x0000008000d08947 */ /* 0x002fea0003800000 */
.L_x_164:
[----:B------:R-:W-:Y:S01]  /*3bb0*/  NOP ;  /* 0x0000000000007918 */ /* 0x000fe20000000000 */
[----:B-1----:R-:W1:Y:S01]  /*3bc0*/  LDS R0, [UR7+0x14] ;  /* 0x00001407ff007984 */ /* 0x002e620008000800 */
[----:B------:R-:W-:Y:S01]  /*3bd0*/  ULOP3.LUT UR4, UR30, 0xffff, URZ, 0xc0, !UPT ;  /* 0x0000ffff1e047892 */ /* 0x000fe2000f8ec0ff */
[----:B------:R-:W-:Y:S01]  /*3be0*/  UMOV UR5, 0xffff ;  /* 0x0000ffff00057882 */ /* 0x000fe20000000000 */
[----:B------:R-:W-:Y:S02]  /*3bf0*/  UMOV UR6, 0x1 ;  /* 0x0000000100067882 */ /* 0x000fe40000000000 */
[----:B------:R-:W-:-:S04]  /*3c00*/  USHF.R.U32.HI UR4, URZ, 0x5, UR4 ;  /* 0x00000005ff047899 */ /* 0x000fc80008011604 */
[----:B------:R-:W-:Y:S02]  /*3c10*/  USHF.L.U32 UR5, UR5, UR4, URZ ;  /* 0x0000000405057299 */ /* 0x000fe400080006ff */
[----:B------:R-:W-:-:S04]  /*3c20*/  USHF.L.U32 UR4, UR6, UR4, URZ ;  /* 0x0000000406047299 */ /* 0x000fc800080006ff */
[----:B-1----:R-:W-:-:S04]  /*3c30*/  LOP3.LUT R0, R0, UR5, RZ, 0xc0, !PT ;  /* 0x0000000500007c12 */ /* 0x002fc8000f8ec0ff */
[----:B------:R-:W-:-:S13]  /*3c40*/  ISETP.NE.AND P0, PT, R0, UR5, PT ;  /* 0x0000000500007c0c */ /* 0x000fda000bf05270 */
[----:B------:R-:W-:Y:S05]  /*3c50*/  @P0 BRA `(.L_x_72) ;  /* 0x0000000000580947 */ /* 0x000fea0003800000 */
[----:B------:R-:W1:Y:S02]  /*3c60*/  LDS R0, [UR7+0x18] ;  /* 0x00001807ff007984 */ /* 0x000e640008000800 */
[----:B-1----:R-:W-:-:S04]  /*3c70*/  LOP3.LUT R0, R0, UR4, RZ, 0xc0, !PT ;  /* 0x0000000400007c12 */ /* 0x002fc8000f8ec0ff */
[----:B------:R-:W-:-:S13]  /*3c80*/  ISETP.NE.AND P0, PT, R0, UR4, PT ;  /* 0x0000000400007c0c */ /* 0x000fda000bf05270 */
[----:B------:R-:W-:Y:S05]  /*3c90*/  @P0 BRA `(.L_x_73) ;  /* 0x00000000003c0947 */ /* 0x000fea0003800000 */
[----:B------:R-:W1:Y:S01]  /*3ca0*/  S2R R2, SR_LANEID ;  /* 0x0000000000027919 */ /* 0x000e620000000000 */
[----:B------:R-:W-:Y:S01]  /*3cb0*/  ULOP3.LUT UR5, URZ, UR5, URZ, 0x33, !UPT ;  /* 0x00000005ff057292 */ /* 0x000fe2000f8e33ff */
[----:B------:R-:W-:Y:S01]  /*3cc0*/  LOP3.LUT R4, RZ, UR4, RZ, 0x33, !PT ;  /* 0x00000004ff047c12 */ /* 0x000fe2000f8e33ff */
[----:B------:R-:W-:Y:S02]  /*3cd0*/  VOTEU.ANY UR4, UPT, PT ;  /* 0x0000000000047886 */ /* 0x000fe400038e0100 */
[----:B------:R-:W-:Y:S01]  /*3ce0*/  UFLO.U32 UR4, UR4 ;  /* 0x00000004000472bd */ /* 0x000fe200080e0000 */
[----:B------:R-:W2:Y:S01]  /*3cf0*/  REDUX UR6, R4 ;  /* 0x00000000040673c4 */ /* 0x000ea20000000000 */
[----:B------:R-:W-:-:S06]  /*3d00*/  IMAD.U32 R0, RZ, RZ, UR5 ;  /* 0x00000005ff007e24 */ /* 0x000fcc000f8e00ff */
[----:B------:R4:W-:Y:S01]  /*3d10*/  UTCATOMSWS.AND URZ, UR5 ;  /* 0x0000000500ff79e3 */ /* 0x0009e20008000000 */
[----:B------:R-:W3:Y:S01]  /*3d20*/  REDUX UR8, R0 ;  /* 0x00000000000873c4 */ /* 0x000ee20000000000 */
[----:B-1----:R-:W-:Y:S01]  /*3d30*/  ISETP.EQ.U32.AND P0, PT, R2, UR4, PT ;  /* 0x0000000402007c0c */ /* 0x002fe2000bf02070 */
[----:B--2---:R-:W-:Y:S01]  /*3d40*/  IMAD.U32 R2, RZ, RZ, UR6 ;  /* 0x00000006ff027e24 */ /* 0x004fe2000f8e00ff */
[----:B---3--:R-:W-:-:S11]  /*3d50*/  MOV R3, UR8 ;  /* 0x0000000800037c02 */ /* 0x008fd60008000f00 */
[----:B------:R4:W-:Y:S04]  /*3d60*/  @P0 ATOMS.AND RZ, [UR7+0x14], R3 ;  /* 0x00001403ffff098c */ /* 0x0009e8000a800007 */
[----:B------:R4:W-:Y:S01]  /*3d70*/  @P0 ATOMS.AND RZ, [UR7+0x18], R2 ;  /* 0x00001802ffff098c */ /* 0x0009e2000a800007 */
[----:B------:R-:W-:Y:S05]  /*3d80*/  BRA `(.L_x_74) ;  /* 0x0000000000147947 */ /* 0x000fea0003800000 */
.L_x_73:
[----:B------:R-:W-:Y:S02]  /*3d90*/  MOV R2, 0x3db0 ;  /* 0x00003db000027802 */ /* 0x000fe40000000f00 */
[----:B---3-5:R-:W-:Y:S05]  /*3da0*/  CALL.REL.NOINC `($__internal_0_$__cuda_sm10x_tcgen05_guardrail_trap_col_being_dealloced_not_returned_by_alloc) ;  /* 0x0000008400b47944 */ /* 0x028fea0003c00000 */
[----:B------:R-:W-:Y:S05]  /*3db0*/  BRA `(.L_x_74) ;  /* 0x0000000000087947 */ /* 0x000fea0003800000 */
.L_x_72:
[----:B------:R-:W-:Y:S02]  /*3dc0*/  MOV R2, 0x3de0 ;  /* 0x00003de000027802 */ /* 0x000fe40000000f00 */
[----:B---3-5:R-:W-:Y:S05]  /*3dd0*/  CALL.REL.NOINC `($__internal_2_$__cuda_sm10x_tcgen05_guardrail_trap_unallocated_columns_being_dealloced) ;  /* 0x0000008400c07944 */ /* 0x028fea0003c00000 */
.L_x_74:
[----:B------:R-:W-:Y:S01]  /*3de0*/  NOP ;  /* 0x0000000000007918 */ /* 0x000fe20000000000 */
[----:B----4-:R-:W-:Y:S05]  /*3df0*/  EXIT ;  /* 0x000000000000794d */ /* 0x010fea0003800000 */
.L_x_58:
[----:B------:R-:W-:-:S09]  /*3e00*/  UISETP.NE.OR UP0, UPT, UR17, 0x3, !UP3 ;  /* 0x000000031100788c */ /* 0x000fd2000df05670 */
[----:B------:R-:W-:Y:S05]  /*3e10*/  BRA.U UP0, `(.L_x_75) ;  /* 0x0000001100587547 */ /* 0x000fea000b800000 */
[----:B------:R-:W1:Y:S01]  /*3e20*/  S2UR UR10, SR_CgaCtaId ;  /* 0x00000000000a79c3 */ /* 0x000e620000008800 */
[----:B------:R-:W2:Y:S01]  /*3e30*/  LDCU UR31, c[0x0][0x370] ;  /* 0x00006e00ff1f77ac */ /* 0x000ea20008000800 */
[----:B------:R-:W-:Y:S02]  /*3e40*/  HFMA2 R13, -RZ, RZ, 0, 0 ;  /* 0x00000000ff0d7431 */ /* 0x000fe400000001ff */
[----:B------:R-:W-:Y:S01]  /*3e50*/  IMAD.MOV.U32 R15, RZ, RZ, 0x1 ;  /* 0x00000001ff0f7424 */ /* 0x000fe200078e00ff */
[----:B------:R-:W-:Y:S01]  /*3e60*/  MOV R7, 0x2000 ;  /* 0x0000200000077802 */ /* 0x000fe20000000f00 */
[----:B------:R-:W2:Y:S01]  /*3e70*/  LDCU.128 UR44, c[0x0][0xb10] ;  /* 0x00016200ff2c77ac */ /* 0x000ea20008000c00 */
[----:B------:R-:W-:Y:S01]  /*3e80*/  IMAD.MOV.U32 R14, RZ, RZ, RZ ;  /* 0x000000ffff0e7224 */ /* 0x000fe200078e00ff */
[----:B------:R-:W3:Y:S01]  /*3e90*/  LDC.64 R16, c[0x0][0x348] ;  /* 0x0000d200ff107b82 */ /* 0x000ee20000000a00 */
[----:B------:R-:W4:Y:S01]  /*3ea0*/  LDCU UR30, c[0x0][0x374] ;  /* 0x00006e80ff1e77ac */ /* 0x000f220008000800 */
[----:B------:R-:W1:Y:S06]  /*3eb0*/  LDCU UR15, c[0x0][0xb0c] ;  /* 0x00016180ff0f77ac */ /* 0x000e6c0008000800 */
[----:B------:R-:W3:Y:S01]  /*3ec0*/  LDC.64 R2, c[0x0][0x888] ;  /* 0x00022200ff027b82 */ /* 0x000ee20000000a00 */
[----:B------:R-:W3:Y:S01]  /*3ed0*/  LDCU UR49, c[0x0][0xb20] ;  /* 0x00016400ff3177ac */ /* 0x000ee20008000800 */
[----:B------:R-:W3:Y:S06]  /*3ee0*/  LDCU UR4, c[0x0][0xb30] ;  /* 0x00016600ff0477ac */ /* 0x000eec0008000800 */
[----:B------:R-:W3:Y:S01]  /*3ef0*/  LDC.64 R4, c[0x0][0x890] ;  /* 0x00022400ff047b82 */ /* 0x000ee20000000a00 */
[----:B------:R-:W-:Y:S01]  /*3f00*/  UMOV UR21, 0x400 ;  /* 0x0000040000157882 */ /* 0x000fe20000000000 */
[----:B--2---:R-:W-:-:S02]  /*3f10*/  UIMAD.WIDE.U32 UR6, UR31, UR44, URZ ;  /* 0x0000002c1f0672a5 */ /* 0x004fc4000f8e00ff */
[----:B----4-:R-:W-:Y:S02]  /*3f20*/  UIMAD.WIDE.U32 UR8, UR30, UR47, URZ ;  /* 0x0000002f1e0872a5 */ /* 0x010fe4000f8e00ff */
[----:B-1----:R-:W-:Y:S02]  /*3f30*/  ULEA UR21, UR10, UR21, 0x18 ;  /* 0x000000150a157291 */ /* 0x002fe4000f8ec0ff */
[----:B------:R-:W-:Y:S02]  /*3f40*/  UPLOP3.LUT UP3, UPT, UPT, UPT, UPT, 0x40, 0x4 ;  /* 0x000000000004789c */ /* 0x000fe40003f6e870 */
[----:B------:R-:W-:Y:S02]  /*3f50*/  UIADD3 UR37, UPT, UPT, UR21, 0x88, URZ ;  /* 0x0000008815257890 */ /* 0x000fe4000fffe0ff */
[----:B------:R-:W-:Y:S02]  /*3f60*/  UIADD3 UR33, UPT, UPT, UR21, 0x70, URZ ;  /* 0x0000007015217890 */ /* 0x000fe4000fffe0ff */
[----:B------:R-:W-:-:S02]  /*3f70*/  UIADD3 UR25, UPT, UPT, UR21, 0x78, URZ ;  /* 0x0000007815197890 */ /* 0x000fc4000fffe0ff */
[----:B------:R-:W-:Y:S01]  /*3f80*/  UIADD3 UR17, UPT, UPT, UR21, 0x80, URZ ;  /* 0x0000008015117890 */ /* 0x000fe2000fffe0ff */
[----:B------:R-:W-:Y:S01]  /*3f90*/  UMOV UR6, UR7 ;  /* 0x0000000700067c82 */ /* 0x000fe20008000000 */
[----:B------:R-:W-:Y:S01]  /*3fa0*/  UMOV UR41, UR9 ;  /* 0x0000000900297c82 */ /* 0x000fe20008000000 */
[----:B------:R-:W-:Y:S02]  /*3fb0*/  UISETP.GE.AND UP0, UPT, UR42, 0x1, UPT ;  /* 0x000000012a00788c */ /* 0x000fe4000bf06270 */
[----:B------:R-:W-:Y:S01]  /*3fc0*/  UISETP.NE.AND UP4, UPT, UR42, 0x1, UPT ;  /* 0x000000012a00788c */ /* 0x000fe2000bf85270 */
[----:B------:R-:W1:Y:S01]  /*3fd0*/  LDCU.64 UR22, c[0x0][0xb28] ;  /* 0x00016500ff1677ac */ /* 0x000e620008000a00 */
[----:B------:R-:W-:Y:S02]  /*3fe0*/  UISETP.NE.AND UP6, UPT, UR15, 0x1, UPT ;  /* 0x000000010f00788c */ /* 0x000fe4000bfc5270 */
[----:B------:R-:W-:Y:S02]  /*3ff0*/  UISETP.NE.AND UP5, UPT, UR46, 0x1, UPT ;  /* 0x000000012e00788c */ /* 0x000fe4000bfa5270 */
[----:B------:R-:W-:-:S02]  /*4000*/  UPRMT UR37, UR10, 0x654, UR37 ;  /* 0x000006540a257896 */ /* 0x000fc40008000025 */
[----:B------:R-:W-:Y:S02]  /*4010*/  USHF.R.U32.HI UR43, URZ, UR45, UR6 ;  /* 0x0000002dff2b7299 */ /* 0x000fe40008011606 */
[----:B------:R-:W-:Y:S02]  /*4020*/  UPRMT UR40, UR10, 0x654, UR33 ;  /* 0x000006540a287896 */ /* 0x000fe40008000021 */
[----:B------:R-:W-:Y:S02]  /*4030*/  UPRMT UR39, UR10, 0x654, UR25 ;  /* 0x000006540a277896 */ /* 0x000fe40008000019 */
[----:B------:R-:W-:Y:S02]  /*4040*/  UPRMT UR38, UR10, 0x654, UR17 ;  /* 0x000006540a267896 */ /* 0x000fe40008000011 */
[----:B---3--:R-:W-:Y:S02]  /*4050*/  USHF.R.U32.HI UR41, URZ, UR49, UR41 ;  /* 0x00000031ff297299 */ /* 0x008fe40008011629 */
[----:B------:R-:W-:-:S11]  /*4060*/  UISETP.NE.AND UP2, UPT, UR4, 0x1, UPT ;  /* 0x000000010400788c */ /* 0x000fd6000bf45270 */
.L_x_86:
[C---:B------:R-:W-:Y:S02]  /*4070*/  LEA R12, R14.reuse, UR21, 0x3 ;  /* 0x000000150e0c7c11 */ /* 0x040fe4000f8e18ff */
[----:B------:R-:W-:Y:S02]  /*4080*/  SHF.L.U32 R9, R13, 0x1f, RZ ;  /* 0x0000001f0d097819 */ /* 0x000fe400000006ff */
[----:B------:R-:W-:Y:S02]  /*4090*/  LEA R10, R14, UR21, 0x4 ;  /* 0x000000150e0a7c11 */ /* 0x000fe4000f8e20ff */
[----:B--2---:R-:W2:Y:S02]  /*40a0*/  SYNCS.PHASECHK.TRANS64.TRYWAIT P0, [R12+URZ+0xc0], R9 ;  /* 0x0000c0090c0075a7 */ /* 0x004ea400080011ff */
[----:B--2---:R-:W-:Y:S05]  /*40b0*/  @!P0 BRA `(.L_x_76) ;  /* 0x0000007c00a48947 */ /* 0x004fea0003800000 */
.L_x_165:
[----:B--2---:R-:W2:Y:S01]  /*40c0*/  LDS.128 R8, [R10+0x130] ;  /* 0x000130000a087984 */ /* 0x004ea20000000c00 */
[----:B------:R-:W-:Y:S01]  /*40d0*/  UISETP.GE.AND UP0, UPT, UR42, 0x1, UPT ;  /* 0x000000012a00788c */ /* 0x000fe2000bf06270 */
[----:B------:R-:W-:Y:S01]  /*40e0*/  @!PT LDS RZ, [RZ] ;  /* 0x00000000fffff984 */ /* 0x000fe20000000800 */
[----:B------:R-:W-:Y:S01]  /*40f0*/  @!PT LDS RZ, [RZ] ;  /* 0x00000000fffff984 */ /* 0x000fe20000000800 */
[----:B------:R-:W-:Y:S01]  /*4100*/  @!PT LDS RZ, [RZ] ;  /* 0x00000000fffff984 */ /* 0x000fe20000000800 */
[----:B------:R-:W-:Y:S01]  /*4110*/  @!PT LDS RZ, [RZ] ;  /* 0x00000000fffff984 */ /* 0x000fe20000000800 */
[----:B------:R3:W-:Y:S06]  /*4120*/  MEMBAR.ALL.CTA ;  /* 0x0000000000007992 */ /* 0x0007ec0000008000 */
[----:B---3--:R-:W3:Y:S01]  /*4130*/  FENCE.VIEW.ASYNC.S ;  /* 0x00000000000073c6 */ /* 0x008ee20000000000 */
[----:B--2---:R-:W-:Y:S11]  /*4140*/  LOP3.LUT P0, RZ, R10, 0x1, RZ, 0xc0, !PT ;  /* 0x000000010aff7812 */ /* 0x004ff6000780c0ff */
[----:B------:R-:W-:Y:S02]  /*4150*/  @!UPT UIADD3 URZ, UPT, UPT, URZ, URZ, URZ ;  /* 0x000000fffffff290 */ /* 0x000fe4000fffe0ff */
[----:B---3--:R-:W-:Y:S01]  /*4160*/  VOTEU.ANY UP1, P0 ;  /* 0x0000000000ff7886 */ /* 0x008fe20000020100 */
[----:B------:R-:W-:Y:S11]  /*4170*/  PLOP3.LUT P0, PT, PT, PT, UP1, 0x80, 0x8 ;  /* 0x000000000008781c */ /* 0x000ff60003f0f018 */
[----:B------:R-:W-:Y:S02]  /*4180*/  @!UPT UIADD3 URZ, UPT, UPT, URZ, URZ, URZ ;  /* 0x000000fffffff290 */ /* 0x000fe4000fffe0ff */
[----:B------:R-:W-:Y:S02]  /*4190*/  @P0 SHF.R.U32.HI R0, RZ, 0x10, R9 ;  /* 0x00000010ff000819 */ /* 0x000fe40000011609 */
[----:B------:R-:W-:Y:S02]  /*41a0*/  @P0 MOV R6, R8 ;  /* 0x0000000800060202 */ /* 0x000fe40000000f00 */
[----:B------:R-:W-:Y:S01]  /*41b0*/  @P0 R2UR UR4, R0 ;  /* 0x00000000000402ca */ /* 0x000fe200000e0000 */
[----:B------:R-:W-:Y:S01]  /*41c0*/  VIADD R0, R12, 0xd0 ;  /* 0x000000d00c007836 */ /* 0x000fe20000000000 */
[----:B------:R-:W-:Y:S02]  /*41d0*/  @P0 LOP3.LUT R8, R9, 0xffff, RZ, 0xc0, !PT ;  /* 0x0000ffff09080812 */ /* 0x000fe400078ec0ff */
[----:B------:R-:W-:Y:S02]  /*41e0*/  @P0 R2UR UR6, R6 ;  /* 0x00000000060602ca */ /* 0x000fe400000e0000 */
[----:B------:R-:W-:Y:S02]  /*41f0*/  PRMT R0, RZ, 0x654, R0 ;  /* 0x00000654ff007816 */ /* 0x000fe40000000000 */
[----:B------:R-:W-:Y:S02]  /*4200*/  @P0 R2UR UR5, R8 ;  /* 0x00000000080502ca */ /* 0x000fe400000e0000 */
[----:B------:R2:W-:Y:S03]  /*4210*/  SYNCS.ARRIVE.TRANS64.RED.A1T0 RZ, [R0+URZ], RZ ;  /* 0x000000ff00ff79a7 */ /* 0x0005e600081004ff */
[----:B------:R-:W-:Y:S04]  /*4220*/  @UP1 UMOV UR29, UR4 ;  /* 0x00000004001d1c82 */ /* 0x000fe80008000000 */
[----:B------:R-:W-:Y:S04]  /*4230*/  @UP1 UMOV UR14, UR6 ;  /* 0x00000006000e1c82 */ /* 0x000fe80008000000 */
[----:B------:R-:W-:Y:S01]  /*4240*/  @UP1 UMOV UR13, UR5 ;  /* 0x00000005000d1c82 */ /* 0x000fe20008000000 */
[----:B------:R-:W-:Y:S05]  /*4250*/  BRA.U !UP0, `(.L_x_77) ;  /* 0x0000000108a47547 */ /* 0x000fea000b800000 */
[----:B------:R-:W-:Y:S02]  /*4260*/  UIMAD.WIDE.U32 UR18, UR13, UR47, URZ ;  /* 0x0000002f0d1272a5 */ /* 0x000fe4000f8e00ff */
[----:B------:R-:W-:Y:S02]  /*4270*/  UIMAD.WIDE.U32 UR26, UR14, UR44, URZ ;  /* 0x0000002c0e1a72a5 */ /* 0x000fe4000f8e00ff */
[----:B------:R-:W-:Y:S02]  /*4280*/  USEL UR4, UR30, UR41, !UP5 ;  /* 0x000000291e047287 */ /* 0x000fe4000e800000 */
[----:B------:R-:W-:Y:S02]  /*4290*/  USEL UR7, UR31, UR43, !UP6 ;  /* 0x0000002b1f077287 */ /* 0x000fe4000f000000 */
[----:B-1----:R-:W-:Y:S02]  /*42a0*/  UIMAD.WIDE.U32 UR8, UR4, UR22, URZ ;  /* 0x00000016040872a5 */ /* 0x002fe4000f8e00ff */
[----:B------:R-:W-:Y:S01]  /*42b0*/  UIMAD.WIDE.U32 UR10, UR7, UR22, URZ ;  /* 0x00000016070a72a5 */ /* 0x000fe2000f8e00ff */
[----:B------:R-:W-:Y:S02]  /*42c0*/  UMOV UR5, UR19 ;  /* 0x0000001300057c82 */ /* 0x000fe40008000000 */
[----:B------:R-:W-:Y:S03]  /*42d0*/  USHF.R.U32.HI UR6, URZ, UR49, UR5 ;  /* 0x00000031ff067299 */ /* 0x000fe60008011605 */
[----:B------:R-:W-:Y:S01]  /*42e0*/  UMOV UR5, UR27 ;  /* 0x0000001b00057c82 */ /* 0x000fe20008000000 */
[----:B------:R-:W-:Y:S02]  /*42f0*/  USEL UR6, UR13, UR6, !UP5 ;  /* 0x000000060d067287 */ /* 0x000fe4000e800000 */
[----:B------:R-:W-:Y:S03]  /*4300*/  USHF.R.U32.HI UR12, URZ, UR45, UR5 ;  /* 0x0000002dff0c7299 */ /* 0x000fe60008011605 */
[----:B------:R-:W-:Y:S02]  /*4310*/  UMOV UR5, UR9 ;  /* 0x0000000900057c82 */ /* 0x000fe40008000000 */
[----:B------:R-:W-:Y:S03]  /*4320*/  @UP4 USHF.R.U32.HI UR4, URZ, UR23, UR5 ;  /* 0x00000017ff044299 */ /* 0x000fe60008011605 */
[----:B------:R-:W-:Y:S01]  /*4330*/  UMOV UR5, UR11 ;  /* 0x0000000b00057c82 */ /* 0x000fe20008000000 */
[----:B------:R-:W-:Y:S02]  /*4340*/  UIMAD UR4, UR42, UR4, URZ ;  /* 0x000000042a0472a4 */ /* 0x000fe4000f8e02ff */
[----:B------:R-:W-:Y:S02]  /*4350*/  @UP4 USHF.R.U32.HI UR7, URZ, UR23, UR5 ;  /* 0x00000017ff074299 */ /* 0x000fe40008011605 */
[----:B------:R-:W-:Y:S02]  /*4360*/  UIMAD.WIDE.U32 UR10, UR6, UR22, URZ ;  /* 0x00000016060a72a5 */ /* 0x000fe4000f8e00ff */
[----:B------:R-:W-:Y:S02]  /*4370*/  USEL UR5, UR14, UR12, !UP6 ;  /* 0x0000000c0e057287 */ /* 0x000fe4000f000000 */
[----:B------:R-:W-:Y:S02]  /*4380*/  UIMAD UR8, UR42, UR7, URZ ;  /* 0x000000072a0872a4 */ /* 0x000fe4000f8e02ff */
[----:B------:R-:W-:Y:S03]  /*4390*/  UISETP.GE.AND UP0, UPT, UR6, UR4, UPT ;  /* 0x000000040600728c */ /* 0x000fe6000bf06270 */
[----:B------:R-:W-:Y:S01]  /*43a0*/  UMOV UR4, UR11 ;  /* 0x0000000b00047c82 */ /* 0x000fe20008000000 */
[----:B------:R-:W-:Y:S02]  /*43b0*/  UISETP.GE.OR UP0, UPT, UR5, UR8, UP0 ;  /* 0x000000080500728c */ /* 0x000fe40008706670 */
[----:B------:R-:W-:Y:S02]  /*43c0*/  USHF.R.U32.HI UR4, URZ, UR23, UR4 ;  /* 0x00000017ff047299 */ /* 0x000fe40008011604 */
[----:B------:R-:W-:Y:S02]  /*43d0*/  UIMAD.WIDE.U32 UR8, UR5, UR22, URZ ;  /* 0x00000016050872a5 */ /* 0x000fe4000f8e00ff */
[----:B------:R-:W-:Y:S04]  /*43e0*/  USEL UR10, UR6, UR4, !UP4 ;  /* 0x00000004060a7287 */ /* 0x000fe8000e000000 */
[----:B------:R-:W-:Y:S01]  /*43f0*/  UIADD3 UR11, UPT, UPT, -UR10, URZ, URZ ;  /* 0x000000ff0a0b7290 */ /* 0x000fe2000fffe1ff */
[----:B------:R-:W-:Y:S02]  /*4400*/  @!UP0 UMOV UR4, UR9 ;  /* 0x0000000900048c82 */ /* 0x000fe40008000000 */
[----:B------:R-:W-:Y:S02]  /*4410*/  @!UP0 USHF.R.U32.HI UR4, URZ, UR23, UR4 ;  /* 0x00000017ff048299 */ /* 0x000fe40008011604 */
[----:B------:R-:W-:Y:S02]  /*4420*/  UIMAD UR8, UR42, UR11, UR6 ;  /* 0x0000000b2a0872a4 */ /* 0x000fe4000f8e0206 */
[----:B------:R-:W-:Y:S04]  /*4430*/  @!UP0 USEL UR4, UR5, UR4, !UP4 ;  /* 0x0000000405048287 */ /* 0x000fe8000e000000 */
[----:B------:R-:W-:Y:S02]  /*4440*/  @!UP0 UIMAD UR8, UR7, UR8, UR4 ;  /* 0x00000008070882a4 */ /* 0x000fe4000f8e0204 */
[----:B------:R-:W-:Y:S02]  /*4450*/  @!UP0 UIADD3 UR9, UPT, UPT, UR10, -UR4, URZ ;  /* 0x800000040a098290 */ /* 0x000fe4000fffe0ff */
[----:B------:R-:W-:Y:S02]  /*4460*/  UIADD3 UR4, UPT, UPT, -UR5, URZ, URZ ;  /* 0x000000ff05047290 */ /* 0x000fe4000fffe1ff */
[----:B------:R-:W-:Y:S02]  /*4470*/  UIADD3 UR7, UPT, UPT, -UR6, URZ, URZ ;  /* 0x000000ff06077290 */ /* 0x000fe4000fffe1ff */
[----:B------:R-:W-:Y:S02]  /*4480*/  @!UP0 UIMAD UR6, UR9, UR42, UR5 ;  /* 0x0000002a090682a4 */ /* 0x000fe4000f8e0205 */
[----:B------:R-:W-:Y:S02]  /*4490*/  UIMAD UR14, UR15, UR4, UR14 ;  /* 0x000000040f0e72a4 */ /* 0x000fe4000f8e020e */
[----:B------:R-:W-:Y:S01]  /*44a0*/  UIMAD UR13, UR46, UR7, UR13 ;  /* 0x000000072e0d72a4 */ /* 0x000fe2000f8e020d */
[----:B------:R-:W-:Y:S02]  /*44b0*/  @!UP0 UMOV UR5, UR8 ;  /* 0x0000000800058c82 */ /* 0x000fe40008000000 */
[----:B------:R-:W-:Y:S02]  /*44c0*/  UIMAD UR14, UR5, UR15, UR14 ;  /* 0x0000000f050e72a4 */ /* 0x000fe4000f8e020e */
[----:B------:R-:W-:Y:S11]  /*44d0*/  UIMAD UR13, UR6, UR46, UR13 ;  /* 0x0000002e060d72a4 */ /* 0x000ff6000f8e020d */
[----:B------:R-:W-:Y:S01]  /*44e0*/  @!UPT UIADD3 URZ, UPT, UPT, URZ, URZ, URZ ;  /* 0x000000fffffff290 */ /* 0x000fe2000fffe0ff */
.L_x_77:
[----:B------:R-:W3:Y:S01]  /*44f0*/  @!UP2 LDCU.128 UR8, c[0x0][0xb10] ;  /* 0x00016200ff08a7ac */ /* 0x000ee20008000c00 */
[C---:B------:R-:W-:Y:S02]  /*4500*/  ISETP.NE.U32.AND P1, PT, R4.reuse, RZ, PT ;  /* 0x000000ff0400720c */ /* 0x040fe40003f25070 */
[----:B------:R-:W-:Y:S02]  /*4510*/  ISETP.NE.U32.AND P0, PT, R4, RZ, PT ;  /* 0x000000ff0400720c */ /* 0x000fe40003f05070 */
[C---:B------:R-:W-:Y:S02]  /*4520*/  ISETP.NE.AND.EX P1, PT, R5.reuse, RZ, PT, P1 ;  /* 0x000000ff0500720c */ /* 0x040fe40003f25310 */
[----:B------:R-:W-:Y:S01]  /*4530*/  ISETP.NE.AND.EX P0, PT, R5, RZ, PT, P0 ;  /* 0x000000ff0500720c */ /* 0x000fe20003f05300 */
[----:B------:R-:W4:Y:S01]  /*4540*/  @!UP2 LDCU UR5, c[0x0][0xb0c] ;  /* 0x00016180ff05a7ac */ /* 0x000f220008000800 */
[----:B------:R-:W-:Y:S01]  /*4550*/  SHF.L.U32 R9, R15, 0x1f, RZ ;  /* 0x0000001f0f097819 */ /* 0x000fe200000006ff */
[----:B------:R-:W-:Y:S02]  /*4560*/  USHF.L.U32 UR35, UR16, 0x7, URZ ;  /* 0x0000000710237899 */ /* 0x000fe400080006ff */
[----:B------:R-:W-:Y:S02]  /*4570*/  USHF.L.U32 UR34, UR20, 0x8, URZ ;  /* 0x0000000814227899 */ /* 0x000fe400080006ff */
[----:B---3--:R-:W-:Y:S07]  /*4580*/  UIMAD.WIDE.U32 UR6, UR14, UR8, URZ ;  /* 0x000000080e0672a5 */ /* 0x008fee000f8e00ff */
[----:B------:R-:W-:Y:S01]  /*4590*/  @!UP2 UMOV UR4, UR7 ;  /* 0x000000070004ac82 */ /* 0x000fe20008000000 */
[----:B----4-:R-:W-:Y:S02]  /*45a0*/  @!UP2 UISETP.NE.AND UP0, UPT, UR5, 0x1, UPT ;  /* 0x000000010500a88c */ /* 0x010fe4000bf05270 */
[----:B------:R-:W-:Y:S02]  /*45b0*/  @!UP2 USHF.R.U32.HI UR4, URZ, UR9, UR4 ;  /* 0x00000009ff04a299 */ /* 0x000fe40008011604 */
[----:B------:R-:W-:Y:S02]  /*45c0*/  UIMAD.WIDE.U32 UR6, UR13, UR11, URZ ;  /* 0x0000000b0d0672a5 */ /* 0x000fe4000f8e00ff */
[----:B------:R-:W-:Y:S02]  /*45d0*/  @!UP2 USEL UR8, UR14, UR4, !UP0 ;  /* 0x000000040e08a287 */ /* 0x000fe4000c000000 */
[----:B------:R-:W-:Y:S03]  /*45e0*/  @!UP2 UISETP.NE.AND UP0, UPT, UR10, 0x1, UPT ;  /* 0x000000010a00a88c */ /* 0x000fe6000bf05270 */
[----:B------:R-:W-:Y:S02]  /*45f0*/  @!UP2 UMOV UR6, UR7 ;  /* 0x000000070006ac82 */ /* 0x000fe40008000000 */
[----:B------:R-:W3:Y:S02]  /*4600*/  @!UP2 LDCU UR4, c[0x0][0xb20] ;  /* 0x00016400ff04a7ac */ /* 0x000ee40008000800 */
[----:B---3--:R-:W-:Y:S04]  /*4610*/  @!UP2 USHF.R.U32.HI UR6, URZ, UR4, UR6 ;  /* 0x00000004ff06a299 */ /* 0x008fe80008011606 */
[----:B------:R-:W-:Y:S04]  /*4620*/  @!UP2 USEL UR6, UR13, UR6, !UP0 ;  /* 0x000000060d06a287 */ /* 0x000fe8000c000000 */
[----:B------:R-:W-:Y:S02]  /*4630*/  @!UP2 UIADD3 UR4, UPT, UPT, -UR8, UR6, URZ ;  /* 0x000000060804a290 */ /* 0x000fe4000fffe1ff */
[----:B------:R-:W-:Y:S02]  /*4640*/  @!UP2 UIADD3 UR6, UPT, UPT, UR8, -UR6, URZ ;  /* 0x800000060806a290 */ /* 0x000fe4000fffe0ff */
[----:B------:R-:W-:Y:S02]  /*4650*/  @!UP2 UIMAD UR14, UR4, UR5, UR14 ;  /* 0x00000005040ea2a4 */ /* 0x000fe4000f8e020e */
[----:B------:R-:W-:Y:S01]  /*4660*/  @!UP2 UIMAD UR13, UR6, UR10, UR13 ;  /* 0x0000000a060da2a4 */ /* 0x000fe2000f8e020d */
[----:B------:R-:W-:Y:S11]  /*4670*/  BRA.U UP3, `(.L_x_78) ;  /* 0x0000000103107547 */ /* 0x000ff6000b800000 */
[----:B--2---:R-:W-:Y:S04]  /*4680*/  MOV R0, UR48 ;  /* 0x0000003000007c02 */ /* 0x004fe80008000f00 */
[----:B------:R-:W-:Y:S04]  /*4690*/  SHF.L.U32 R11, R0, 0x1f, RZ ;  /* 0x0000001f000b7819 */ /* 0x000fe800000006ff */
[----:B------:R-:W2:Y:S02]  /*46a0*/  SYNCS.PHASECHK.TRANS64.TRYWAIT P2, [UR21+0xb8], R11 ;  /* 0x0000b80bff0075a7 */ /* 0x000ea40008041115 */
[----:B--2---:R-:W-:Y:S05]  /*46b0*/  @!P2 BRA `(.L_x_79) ;  /* 0x000000780038a947 */ /* 0x004fea0003800000 */
.L_x_78:
[----:B------:R-:W-:Y:S05]  /*46c0*/  @!P1 BRA `(.L_x_80) ;  /* 0x0000000000309947 */ /* 0x000fea0003800000 */
[----:B------:R-:W-:Y:S01]  /*46d0*/  ISETP.NE.U32.AND P1, PT, R2, RZ, PT ;  /* 0x000000ff0200720c */ /* 0x000fe20003f25070 */
[----:B------:R-:W3:Y:S01]  /*46e0*/  LDCU.64 UR4, c[0x0][0x358] ;  /* 0x00006b00ff0477ac */ /* 0x000ee20008000a00 */
[----:B------:R-:W-:Y:S02]  /*46f0*/  IMAD.MOV.U32 R158, RZ, RZ, 0x1 ;  /* 0x00000001ff9e7424 */ /* 0x000fe400078e00ff */
[----:B------:R-:W-:Y:S11]  /*4700*/  ISETP.NE.AND.EX P1, PT, R3, RZ, PT, P1 ;  /* 0x000000ff0300720c */ /* 0x000ff60003f25310 */
[----:B------:R-:W-:Y:S02]  /*4710*/  @!UPT UIADD3 URZ, UPT, UPT, URZ, URZ, URZ ;  /* 0x000000fffffff290 */ /* 0x000fe4000fffe0ff */
[----:B--2---:R-:W2:Y:S01]  /*4720*/  @P1 LDC.64 R10, c[0x0][0x888] ;  /* 0x00022200ff0a1b82 */ /* 0x004ea20000000a00 */
[----:B------:R-:W-:Y:S04]  /*4730*/  @P1 IMAD R0, R4, UR36, RZ ;  /* 0x0000002404001c24 */ /* 0x000fe8000f8e02ff */
[----:B--2---:R-:W-:Y:S04]  /*4740*/  @P1 IMAD.WIDE R10, R0, 0x4, R10 ;  /* 0x00000004000a1825 */ /* 0x004fe800078e020a */
[----:B------:R-:W-:Y:S01]  /*4750*/  HFMA2 R0, -RZ, RZ, 0, 5.9604644775390625e-08 ;  /* 0x00000001ff007431 */ /* 0x000fe200000001ff */
[----:B---3-5:R3:W5:Y:S04]  /*4760*/  @P1 LDG.E R73, desc[UR4][R10.64] ;  /* 0x000000040a491981 */ /* 0x028768000c1e1900 */
[----:B------:R-:W-:Y:S01]  /*4770*/  @!P1 PRMT R158, R0, 0x7610, R158 ;  /* 0x00007610009e9816 */ /* 0x000fe2000000009e */
[----:B---3--:R-:W4:Y:S06]  /*4780*/  @!P1 LDC R73, c[0x0][0x880] ;  /* 0x00022000ff499b82 */ /* 0x008f2c0000000800 */
.L_x_80:
[----:B----45:R-:W-:Y:S01]  /*4790*/  @!P0 FSETP.EQ.AND P1, PT, R73, RZ, PT ;  /* 0x000000ff4900820b */ /* 0x030fe20003f22000 */
[----:B------:R-:W-:Y:S01]  /*47a0*/  @!UPT UIADD3 URZ, UPT, UPT, URZ, URZ, URZ ;  /* 0x000000fffffff290 */ /* 0x000fe2000fffe0ff */
[----:B------:R-:W-:Y:S11]  /*47b0*/  @!P0 BRA `(.L_x_81) ;  /* 0x0000000000188947 */ /* 0x000ff60003800000 */
[----:B------:R-:W-:Y:S02]  /*47c0*/  LOP3.LUT P0, RZ, R158, 0xff, RZ, 0xc0, !PT ;  /* 0x000000ff9eff7812 */ /* 0x000fe4000780c0ff */
[----:B------:R-:W-:Y:S04]  /*47d0*/  ISETP.NE.U32.AND P1, PT, R2, RZ, PT ;  /* 0x000000ff0200720c */ /* 0x000fe80003f25070 */
[----:B------:R-:W-:Y:S04]  /*47e0*/  ISETP.NE.AND.EX P1, PT, R3, RZ, PT, P1 ;  /* 0x000000ff0300720c */ /* 0x000fe80003f25310 */
[----:B------:R-:W-:Y:S03]  /*47f0*/  PLOP3.LUT P1, PT, P1, PT, PT, 0x8, 0x80 ;  /* 0x000000000080781c */ /* 0x000fe60000f2e170 */
[----:B------:R-:W-:Y:S11]  /*4800*/  @P0 FSETP.EQ.AND P1, PT, R73, RZ, PT ;  /* 0x000000ff4900020b */ /* 0x000ff60003f22000 */
[----:B------:R-:W-:Y:S02]  /*4810*/  @!UPT UIADD3 URZ, UPT, UPT, URZ, URZ, URZ ;  /* 0x000000fffffff290 */ /* 0x000fe4000fffe0ff */
.L_x_81:
[----:B------:R-:W3:Y:S01]  /*4820*/  SYNCS.PHASECHK.TRANS64.TRYWAIT P2, [UR21+0x90], R9 ;  /* 0x00009009ff0075a7 */ /* 0x000ee20008041115 */
[----:B------:R-:W-:Y:S04]  /*4830*/  ELECT P0, URZ, PT ;  /* 0x0000000000ff782f */ /* 0x000fe80003800000 */
[----:B------:R-:W-:Y:S11]  /*4840*/  PLOP3.LUT P1, PT, P1, P0, PT, 0xf2, 0x2f ;  /* 0x00000000002f781c */ /* 0x000ff60000f21e72 */
[----:B------:R-:W-:Y:S02]  /*4850*/  @!UPT UIADD3 URZ, UPT, UPT, URZ, URZ, URZ ;  /* 0x000000fffffff290 */ /* 0x000fe4000fffe0ff */
[----:B------:R-:W-:Y:S05]  /*4860*/  @!P1 IADD3 R8, P0, PT, R16, 0x580, RZ ;  /* 0x0000058010089810 */ /* 0x000fea0007f1e0ff */
[----:B------:R-:W-:Y:S01]  /*4870*/  @!P1 IMAD.X R6, RZ, RZ, R17, P0 ;  /* 0x000000ffff069224 */ /* 0x000fe200000e0611 */
[----:B---3--:R-:W-:Y:S07]  /*4880*/  @!P2 BRA `(.L_x_82) ;  /* 0x0000007400dca947 */ /* 0x008fee0003800000 */
.L_x_168:
[----:B------:R-:W-:Y:S01]  /*4890*/  @!P1 R2UR UR5, R8 ;  /* 0x00000000080592ca */ /* 0x000fe200000e0000 */
[----:B------:R-:W-:Y:S01]  /*48a0*/  VOTEU.ALL UP0, P1 ;  /* 0x0000000000ff7886 */ /* 0x000fe20000800000 */
[----:B------:R-:W-:Y:S01]  /*48b0*/  @!P1 R2UR UR4, R6 ;  /* 0x00000000060492ca */ /* 0x000fe200000e0000 */
[----:B--2---:R-:W-:Y:S01]  /*48c0*/  @!P1 IMAD.MOV.U32 R0, RZ, RZ, 0x2000 ;  /* 0x00002000ff009424 */ /* 0x004fe200078e00ff */
[----:B------:R-:W-:Y:S01]  /*48d0*/  UMOV UR6, 0x0 ;  /* 0x0000000000067882 */ /* 0x000fe20000000000 */
[----:B------:R-:W-:Y:S01]  /*48e0*/  UMOV UR7, 0x10000000 ;  /* 0x1000000000077882 */ /* 0x000fe20000000000 */
[----:B------:R-:W-:Y:S01]  /*48f0*/  @!UP0 UIADD3 UR32, UPT, UPT, UR21, 0x200, URZ ;  /* 0x0000020015208890 */ /* 0x000fe2000fffe0ff */
[----:B------:R-:W-:Y:S01]  /*4900*/  @!P1 IADD3 R8, P0, PT, R16, 0x580, RZ ;  /* 0x0000058010089810 */ /* 0x000fe20007f1e0ff */
[----:B------:R-:W-:Y:S04]  /*4910*/  VOTEU.ALL UP0, P1 ;  /* 0x0000000000ff7886 */ /* 0x000fe80000800000 */
[----:B------:R-:W-:Y:S02]  /*4920*/  @!P1 IMAD.X R6, RZ, RZ, R17, P0 ;  /* 0x000000ffff069224 */ /* 0x000fe400000e0611 */
[----:B------:R-:W-:Y:S02]  /*4930*/  IMAD.U32 R10, RZ, RZ, UR5 ;  /* 0x00000005ff0a7e24 */ /* 0x000fe4000f8e00ff */
[----:B------:R-:W-:Y:S03]  /*4940*/  IMAD.U32 R11, RZ, RZ, UR4 ;  /* 0x00000004ff0b7e24 */ /* 0x000fe6000f8e00ff */
[----:B------:R-:W-:Y:S02]  /*4950*/  @!P1 R2UR UR4, R10 ;  /* 0x000000000a0492ca */ /* 0x000fe400000e0000 */
[----:B------:R-:W-:Y:S11]  /*4960*/  @!P1 R2UR UR5, R11 ;  /* 0x000000000b0592ca */ /* 0x000ff600000e0000 */
[----:B------:R-:W-:Y:S02]  /*4970*/  @!UPT UIADD3 URZ, UPT, UPT, URZ, URZ, URZ ;  /* 0x000000fffffff290 */ /* 0x000fe4000fffe0ff */
[----:B------:R2:W-:Y:S01]  /*4980*/  @!UP0 UTMALDG.3D [UR32], [UR4], desc[UR6] ;  /* 0x00000620040085b4 */ /* 0x0005e20008011000 */
[----:B------:R2:W-:Y:S01]  /*4990*/  @!P1 SYNCS.ARRIVE.TRANS64.RED.A0TR RZ, [UR21+0x70], R0 ;  /* 0x00007000ffff99a7 */ /* 0x0005e20008300415 */
[----:B------:R-:W-:Y:S01]  /*49a0*/  SYNCS.ARRIVE.TRANS64.RED.A1T0 RZ, [UR40], RZ ;  /* 0x000000ffffff79a7 */ /* 0x000fe20008100428 */
[----:B------:R-:W3:Y:S02]  /*49b0*/  SYNCS.PHASECHK.TRANS64.TRYWAIT P2, [UR21+0x98], R9 ;  /* 0x00009809ff0075a7 */ /* 0x000ee40008041115 */
[----:B--23--:R-:W-:Y:S05]  /*49c0*/  @!P2 BRA `(.L_x_83) ;  /* 0x0000007400a4a947 */ /* 0x00cfea0003800000 */
.L_x_170:
        /* <DEDUP_REMOVED lines=8> */
[----:B------:R-:W-:Y:S01]  /*4a50*/  @!UP0 UIADD3 UR24, UPT, UPT, UR21, 0x2200, URZ ;  /* 0x0000220015188890 */ /* 0x000fe2000fffe0ff */
[----:B------:R-:W-:Y:S01]  /*4a60*/  VOTEU.ALL UP0, P1 ;  /* 0x0000000000ff7886 */ /* 0x000fe20000800000 */
[----:B------:R-:W-:Y:S01]  /*4a70*/  UMOV UR27, UR35 ;  /* 0x00000023001b7c82 */ /* 0x000fe20008000000 */
[----:B------:R-:W-:Y:S02]  /*4a80*/  UMOV UR28, UR36 ;  /* 0x00000024001c7c82 */ /* 0x000fe40008000000 */
[----:B------:R-:W-:Y:S02]  /*4a90*/  IMAD.U32 R10, RZ, RZ, UR5 ;  /* 0x00000005ff0a7e24 */ /* 0x000fe4000f8e00ff */
[----:B------:R-:W-:Y:S02]  /*4aa0*/  IMAD.U32 R11, RZ, RZ, UR4 ;  /* 0x00000004ff0b7e24 */ /* 0x000fe4000f8e00ff */
[----:B------:R-:W-:Y:S01]  /*4ab0*/  @!P1 IMAD.X R6, RZ, RZ, R17, P0 ;  /* 0x000000ffff069224 */ /* 0x000fe200000e0611 */
        /* <DEDUP_REMOVED lines=8> */
.L_x_172:
[----:B------:R-:W-:Y:S01]  /*4b40*/  @!P1 R2UR UR5, R8 ;  /* 0x00000000080592ca */ /* 0x000fe200000e0000 */
[----:B------:R-:W-:Y:S01]  /*4b50*/  VOTEU.ALL UP0, P1 ;  /* 0x0000000000ff7886 */ /* 0x000fe20000800000 */
[----:B------:R-:W-:Y:S01]  /*4b60*/  @!P1 R2UR UR4, R6 ;  /* 0x00000000060492ca */ /* 0x000fe200000e0000 */
[----:B--2---:R-:W-:Y:S01]  /*4b70*/  @!P1 IMAD.MOV.U32 R0, RZ, RZ, 0x2000 ;  /* 0x00002000ff009424 */ /* 0x004fe200078e00ff */
[----:B------:R-:W-:Y:S01]  /*4b80*/  UMOV UR6, 0x0 ;  /* 0x0000000000067882 */ /* 0x000fe20000000000 */
[----:B------:R-:W-:Y:S01]  /*4b90*/  UMOV UR7, 0x10000000 ;  /* 0x1000000000077882 */ /* 0x000fe20000000000 */
[----:B------:R-:W-:Y:S01]  /*4ba0*/  @!UP0 UIADD3 UR18, UPT, UPT, UR34, 0x80, URZ ;  /* 0x0000008022128890 */ /* 0x000fe2000fffe0ff */
[----:B------:R-:W-:Y:S01]  /*4bb0*/  VIADD R14, R14, 0x1 ;  /* 0x000000010e0e7836 */ /* 0x000fe20000000000 */
[----:B------:R-:W-:Y:S01]  /*4bc0*/  @!UP0 UIADD3 UR16, UPT, UPT, UR21, 0x4200, URZ ;  /* 0x0000420015108890 */ /* 0x000fe2000fffe0ff */
[----:B------:R-:W-:Y:S01]  /*4bd0*/  VOTEU.ALL UP0, P1 ;  /* 0x0000000000ff7886 */ /* 0x000fe20000800000 */
[----:B------:R-:W-:Y:S01]  /*4be0*/  UMOV UR19, UR35 ;  /* 0x0000002300137c82 */ /* 0x000fe20008000000 */
[----:B------:R-:W-:Y:S02]  /*4bf0*/  UMOV UR20, UR36 ;  /* 0x0000002400147c82 */ /* 0x000fe40008000000 */
        /* <DEDUP_REMOVED lines=10> */
.L_x_174:
[----:B------:R-:W-:Y:S01]  /*4ca0*/  @!P1 IADD3 R6, P0, PT, R16, 0x580, RZ ;  /* 0x0000058010069810 */ /* 0x000fe20007f1e0ff */
[----:B------:R-:W-:Y:S01]  /*4cb0*/  VOTEU.ALL UP0, P1 ;  /* 0x0000000000ff7886 */ /* 0x000fe20000800000 */
[----:B------:R-:W-:Y:S01]  /*4cc0*/  UMOV UR6, 0x0 ;  /* 0x0000000000067882 */ /* 0x000fe20000000000 */
[----:B------:R-:W-:Y:S01]  /*4cd0*/  UMOV UR7, 0x10000000 ;  /* 0x1000000000077882 */ /* 0x000fe20000000000 */
[----:B------:R-:W-:Y:S01]  /*4ce0*/  @!P1 R2UR UR5, R6 ;  /* 0x00000000060592ca */ /* 0x000fe200000e0000 */
[----:B--2---:R-:W-:Y:S01]  /*4cf0*/  @!P1 IMAD.X R0, RZ, RZ, R17, P0 ;  /* 0x000000ffff009224 */ /* 0x004fe200000e0611 */
[----:B------:R-:W-:Y:S01]  /*4d00*/  @!UP0 UIADD3 UR10, UPT, UPT, UR34, 0xc0, URZ ;  /* 0x000000c0220a8890 */ /* 0x000fe2000fffe0ff */
[----:B------:R-:W-:Y:S01]  /*4d10*/  R2UR UR16, R160 ;  /* 0x00000000a01072ca */ /* 0x000fe200000e0000 */
[----:B------:R-:W-:Y:S01]  /*4d20*/  @!UP0 UIADD3 UR8, UPT, UPT, UR21, 0x6200, URZ ;  /* 0x0000620015088890 */ /* 0x000fe2000fffe0ff */
[----:B------:R-:W-:Y:S01]  /*4d30*/  ISETP.NE.AND P0, PT, R14, 0x2, PT ;  /* 0x000000020e00780c */ /* 0x000fe20003f05270 */
[----:B------:R-:W-:Y:S01]  /*4d40*/  @!UP0 UIADD3 UR9, UPT, UPT, UR21, 0x88, URZ ;  /* 0x0000008815098890 */ /* 0x000fe2000fffe0ff */
[----:B------:R-:W-:Y:S01]  /*4d50*/  @!P1 R2UR UR4, R0 ;  /* 0x00000000000492ca */ /* 0x000fe200000e0000 */
[----:B------:R-:W-:Y:S01]  /*4d60*/  VOTEU.ALL UP0, P1 ;  /* 0x0000000000ff7886 */ /* 0x000fe20000800000 */
[----:B------:R-:W-:Y:S01]  /*4d70*/  UMOV UR11, UR35 ;  /* 0x00000023000b7c82 */ /* 0x000fe20008000000 */
[----:B------:R-:W-:Y:S01]  /*4d80*/  UMOV UR12, UR36 ;  /* 0x00000024000c7c82 */ /* 0x000fe20008000000 */
[----:B------:R-:W-:Y:S01]  /*4d90*/  SEL R0, RZ, 0x1, P0 ;  /* 0x00000001ff007807 */ /* 0x000fe20000000000 */
[----:B------:R-:W-:Y:S01]  /*4da0*/  UIADD3 UR20, UPT, UPT, UR13, UR59, URZ ;  /* 0x0000003b0d147290 */ /* 0x000fe2000fffe0ff */
[----:B------:R-:W-:Y:S01]  /*4db0*/  IMAD.U32 R8, RZ, RZ, UR5 ;  /* 0x00000005ff087e24 */ /* 0x000fe2000f8e00ff */
[----:B------:R-:W-:Y:S01]  /*4dc0*/  LOP3.LUT R15, R15, 0x1, RZ, 0x3c, !PT ;  /* 0x000000010f0f7812 */ /* 0x000fe200078e3cff */
[----:B------:R-:W-:Y:S01]  /*4dd0*/  UPLOP3.LUT UP3, UPT, UPT, UPT, UPT, 0x80, 0x8 ;  /* 0x000000000008789c */ /* 0x000fe20003f6f070 */
[----:B------:R-:W-:Y:S01]  /*4de0*/  LOP3.LUT R13, R13, R0, RZ, 0x3c, !PT ;  /* 0x000000000d0d7212 */ /* 0x000fe200078e3cff */
[----:B------:R-:W-:Y:S01]  /*4df0*/  UIADD3 UR16, UPT, UPT, UR14, UR16, URZ ;  /* 0x000000100e107290 */ /* 0x000fe2000fffe0ff */
[----:B------:R-:W-:Y:S01]  /*4e00*/  SEL R14, R14, RZ, P0 ;  /* 0x000000ff0e0e7207 */ /* 0x000fe20000000000 */
[----:B------:R-:W-:Y:S01]  /*4e10*/  UMOV UR36, UR29 ;  /* 0x0000001d00247c82 */ /* 0x000fe20008000000 */
[----:B------:R-:W-:Y:S01]  /*4e20*/  IMAD.U32 R9, RZ, RZ, UR4 ;  /* 0x00000004ff097e24 */ /* 0x000fe2000f8e00ff */
[----:B------:R-:W-:Y:S04]  /*4e30*/  @!P1 R2UR UR4, R8 ;  /* 0x00000000080492ca */ /* 0x000fe800000e0000 */
[----:B------:R-:W-:Y:S11]  /*4e40*/  @!P1 R2UR UR5, R9 ;  /* 0x00000000090592ca */ /* 0x000ff600000e0000 */
[----:B------:R-:W-:Y:S02]  /*4e50*/  @!UPT UIADD3 URZ, UPT, UPT, URZ, URZ, URZ ;  /* 0x000000fffffff290 */ /* 0x000fe4000fffe0ff */
[----:B------:R2:W-:Y:S01]  /*4e60*/  @!UP0 UTMALDG.3D [UR8], [UR4], desc[UR6] ;  /* 0x00000608040085b4 */ /* 0x0005e20008011000 */
[----:B------:R2:W-:Y:S01]  /*4e70*/  @!P1 SYNCS.ARRIVE.TRANS64.RED.A0TR RZ, [UR21+0x88], R7 ;  /* 0x00008807ffff99a7 */ /* 0x0005e20008300415 */
[----:B------:R-:W-:Y:S01]  /*4e80*/  SYNCS.ARRIVE.TRANS64.RED.A1T0 RZ, [UR37], RZ ;  /* 0x000000ffffff79a7 */ /* 0x000fe20008100425 */
[----:B------:R-:W-:Y:S05]  /*4e90*/  BRA.U UP1, `(.L_x_86) ;  /* 0xfffffff101747547 */ /* 0x000fea000b83ffff */
[----:B------:R-:W-:-:S04]  /*4ea0*/  SHF.L.U32 R3, R15, 0x1f, RZ ;  /* 0x0000001f0f037819 */ /* 0x000fc800000006ff */
[----:B------:R-:W3:Y:S02]  /*4eb0*/  SYNCS.PHASECHK.TRANS64.TRYWAIT P0, [UR21+0x90], R3 ;  /* 0x00009003ff0075a7 */ /* 0x000ee40008001115 */
[----:B---3--:R-:W-:Y:S05]  /*4ec0*/  @!P0 BRA `(.L_x_87) ;  /* 0x0000007000ac8947 */ /* 0x008fea0003800000 */
.L_x_176:
[----:B------:R-:W4:Y:S02]  /*4ed0*/  SYNCS.PHASECHK.TRANS64.TRYWAIT P0, [UR21+0x98], R3 ;  /* 0x00009803ff0075a7 */ /* 0x000f240008001115 */
[----:B----4-:R-:W-:Y:S05]  /*4ee0*/  @!P0 BRA `(.L_x_88) ;  /* 0x0000007000bc8947 */ /* 0x010fea0003800000 */
.L_x_178:
[----:B------:R-:W4:Y:S02]  /*4ef0*/  SYNCS.PHASECHK.TRANS64.TRYWAIT P0, [UR21+0xa0], R3 ;  /* 0x0000a003ff0075a7 */ /* 0x000f240008001115 */
[----:B----4-:R-:W-:Y:S05]  /*4f00*/  @!P0 BRA `(.L_x_89) ;  /* 0x0000007000cc8947 */ /* 0x010fea0003800000 */
.L_x_180:
[----:B---3--:R-:W-:-:S07]  /*4f10*/  MOV R0, UR21 ;  /* 0x0000001500007c02 */ /* 0x008fce0008000f00 */
.L_x_90:
[----:B---3--:R-:W-:-:S04]  /*4f20*/  SHF.L.U32 R3, R15, 0x1f, RZ ;  /* 0x0000001f0f037819 */ /* 0x008fc800000006ff */
[----:B------:R3:W4:Y:S03]  /*4f30*/  SYNCS.PHASECHK.TRANS64.TRYWAIT P0, [R0+URZ+0xa8], R3 ;  /* 0x0000a803000075a7 */ /* 0x00072600080011ff */
[----:B----4-:R-:W-:Y:S05]  /*4f40*/  @!P0 NANOSLEEP.SYNCS 0x989680 ;  /* 0x009896800000895d */ /* 0x010fea0003900000 */
[----:B------:R-:W4:Y:S02]  /*4f50*/  @!P0 SYNCS.PHASECHK.TRANS64 P0, [R0+URZ+0xa8], R3 ;  /* 0x0000a803000085a7 */ /* 0x000f2400080010ff */
[----:B-12-4-:R-:W-:Y:S05]  /*4f60*/  @P0 EXIT ;  /* 0x000000000000094d */ /* 0x016fea0003800000 */
[----:B------:R-:W-:Y:S05]  /*4f70*/  BRA `(.L_x_90) ;  /* 0xfffffffc00e87947 */ /* 0x000fea000383ffff */
.L_x_75:
[----:B------:R-:W-:-:S06]  /*4f80*/  UISETP.GE.AND UP0, UPT, UR17, 0x4, UPT ;  /* 0x000000041100788c */ /* 0x000fcc000bf06270 */
[----:B------:R-:W-:-:S13]  /*4f90*/  PLOP3.LUT P0, PT, PT, PT, UP0, 0x80, 0x8 ;  /* 0x000000000008781c */ /* 0x000fda0003f0f008 */
[----:B------:R-:W-:Y:S05]  /*4fa0*/  @!P0 EXIT ;  /* 0x000000000000894d */ /* 0x000fea0003800000 */
[----:B------:R-:W1:Y:S08]  /*4fb0*/  S2UR UR4, SR_CgaCtaId ;  /* 0x00000000000479c3 */ /* 0x000e700000008800 */
[----:B------:R-:W-:Y:S01]  /*4fc0*/  BAR.SYNC.DEFER_BLOCKING 0x6, 0xa0 ;  /* 0x0182800000007b1d */ /* 0x000fe20000010000 */
[C---:B------:R-:W-:Y:S01]  /*4fd0*/  IMAD.SHL.U32 R4, R170.reuse, 0x40, RZ ;  /* 0x00000040aa047824 */ /* 0x040fe200078e00ff */
[C---:B------:R-:W-:Y:S01]  /*4fe0*/  LOP3.LUT R174, R170.reuse, 0x60, RZ, 0xc0, !PT ;  /* 0x00000060aaae7812 */ /* 0x040fe200078ec0ff */
[C---:B------:R-:W-:Y:S01]  /*4ff0*/  IMAD.SHL.U32 R137, R170.reuse, 0x8, RZ ;  /* 0x00000008aa897824 */ /* 0x040fe200078e00ff */
[C---:B------:R-:W-:Y:S01]  /*5000*/  LOP3.LUT R172, R170.reuse, 0x2, RZ, 0xc0, !PT ;  /* 0x00000002aaac7812 */ /* 0x040fe200078ec0ff */
[----:B------:R-:W-:Y:S01]  /*5010*/  IMAD.U32 R69, R170, 0x10000, RZ ;  /* 0x00010000aa457824 */ /* 0x000fe200078e00ff */
[----:B------:R-:W-:-:S02]  /*5020*/  UMOV UR44, 0x400 ;  /* 0x00000400002c7882 */ /* 0x000fc40000000000 */
[----:B------:R-:W2:Y:S01]  /*5030*/  LDC.64 R156, c[0x0][0x8b0] ;  /* 0x00022c00ff9c7b82 */ /* 0x000ea20000000a00 */
[----:B------:R-:W-:Y:S01]  /*5040*/  LOP3.LUT R6, R4, 0x180, RZ, 0xc0, !PT ;  /* 0x0000018004067812 */ /* 0x000fe200078ec0ff */
[----:B------:R-:W-:Y:S01]  /*5050*/  HFMA2 R162, -RZ, RZ, 0, 0 ;  /* 0x00000000ffa27431 */ /* 0x000fe200000001ff */
[----:B------:R-:W-:Y:S01]  /*5060*/  LOP3.LUT R170, R170, 0x4, RZ, 0xc0, !PT ;  /* 0x00000004aaaa7812 */ /* 0x000fe200078ec0ff */
[----:B------:R-:W-:Y:S01]  /*5070*/  IMAD.MOV.U32 R68, RZ, RZ, RZ ;  /* 0x000000ffff447224 */ /* 0x000fe200078e00ff */
[----:B------:R-:W-:Y:S01]  /*5080*/  LOP3.LUT R137, R6, 0x30, R137, 0xf8, !PT ;  /* 0x0000003006897812 */ /* 0x000fe200078ef889 */
[----:B------:R-:W-:Y:S01]  /*5090*/  IMAD.MOV.U32 R168, RZ, RZ, RZ ;  /* 0x000000ffffa87224 */ /* 0x000fe200078e00ff */
[----:B------:R-:W-:Y:S01]  /*50a0*/  LOP3.LUT R69, R69, 0x600000, RZ, 0xc0, !PT ;  /* 0x0060000045457812 */ /* 0x000fe200078ec0ff */
[----:B------:R-:W3:Y:S01]  /*50b0*/  LDC.64 R138, c[0x0][0x8a8] ;  /* 0x00022a00ff8a7b82 */ /* 0x000ee20000000a00 */
[----:B------:R-:W-:Y:S02]  /*50c0*/  LOP3.LUT R137, R137, 0x1e40, R4, 0xf8, !PT ;  /* 0x00001e4089897812 */ /* 0x000fe400078ef804 */
[----:B------:R-:W-:Y:S01]  /*50d0*/  CS2R R166, SRZ ;  /* 0x0000000000a67805 */ /* 0x000fe2000001ff00 */
[----:B------:R-:W-:Y:S01]  /*50e0*/  IMAD.MOV.U32 R165, RZ, RZ, RZ ;  /* 0x000000ffffa57224 */ /* 0x000fe200078e00ff */
[----:B------:R-:W-:Y:S01]  /*50f0*/  IADD3 R169, PT, PT, -R170, 0x2, RZ ;  /* 0x00000002aaa97810 */ /* 0x000fe20007ffe1ff */
[----:B------:R-:W-:Y:S01]  /*5100*/  IMAD.MOV R163, RZ, RZ, -R170 ;  /* 0x000000ffffa37224 */ /* 0x000fe200078e0aaa */
[----:B------:R-:W-:Y:S01]  /*5110*/  IADD3 R164, PT, PT, -R172, RZ, RZ ;  /* 0x000000ffaca47210 */ /* 0x000fe20007ffe1ff */
[----:B------:R-:W4:Y:S01]  /*5120*/  LDCU UR57, c[0x0][0x370] ;  /* 0x00006e00ff3977ac */ /* 0x000f220008000800 */
[----:B-1----:R-:W-:Y:S01]  /*5130*/  ULEA UR44, UR4, UR44, 0x18 ;  /* 0x0000002c042c7291 */ /* 0x002fe2000f8ec0ff */
[----:B------:R-:W1:Y:S03]  /*5140*/  LDCU.64 UR62, c[0x0][0x348] ;  /* 0x00006900ff3e77ac */ /* 0x000e660008000a00 */
[----:B------:R-:W-:-:S02]  /*5150*/  UIADD3 UR4, UPT, UPT, UR44, 0x8200, URZ ;  /* 0x000082002c047890 */ /* 0x000fc4000fffe0ff */
[----:B------:R-:W-:Y:S01]  /*5160*/  VIADD R171, R137, UR44 ;  /* 0x0000002c89ab7c36 */ /* 0x000fe20008000000 */
[----:B------:R-:W-:Y:S02]  /*5170*/  UIADD3 UR5, UPT, UPT, UR44, 0x200, URZ ;  /* 0x000002002c057890 */ /* 0x000fe4000fffe0ff */
[----:B------:R-:W4:Y:S01]  /*5180*/  LDS R0, [UR44+0x150] ;  /* 0x0001502cff007984 */ /* 0x000f220008000800 */
[----:B------:R-:W1:Y:S01]  /*5190*/  LDCU UR43, c[0x0][0xb0c] ;  /* 0x00016180ff2b77ac */ /* 0x000e620008000800 */
[----:B------:R-:W-:Y:S01]  /*51a0*/  VIADD R171, R171, 0x200 ;  /* 0x00000200abab7836 */ /* 0x000fe20000000000 */
[----:B------:R-:W-:Y:S01]  /*51b0*/  MOV R173, UR4 ;  /* 0x0000000400ad7c02 */ /* 0x000fe20008000f00 */
[----:B------:R-:W-:Y:S01]  /*51c0*/  IMAD.U32 R175, RZ, RZ, UR5 ;  /* 0x00000005ffaf7e24 */ /* 0x000fe2000f8e00ff */
[----:B------:R-:W1:Y:S01]  /*51d0*/  LDCU UR39, c[0x0][0xb30] ;  /* 0x00016600ff2777ac */ /* 0x000e620008000800 */
[----:B------:R-:W1:Y:S01]  /*51e0*/  LDCU.64 UR46, c[0x0][0x888] ;  /* 0x00011100ff2e77ac */ /* 0x000e620008000a00 */
[----:B------:R-:W1:Y:S01]  /*51f0*/  LDCU.64 UR40, c[0x0][0xb28] ;  /* 0x00016500ff2877ac */ /* 0x000e620008000a00 */
[----:B------:R-:W1:Y:S01]  /*5200*/  LDCU.64 UR60, c[0x0][0x890] ;  /* 0x00011200ff3c77ac */ /* 0x000e620008000a00 */
[----:B------:R-:W1:Y:S01]  /*5210*/  LDCU.128 UR52, c[0x0][0xb10] ;  /* 0x00016200ff3477ac */ /* 0x000e620008000c00 */
[----:B------:R-:W1:Y:S02]  /*5220*/  LDCU UR56, c[0x0][0x374] ;  /* 0x00006e80ff3877ac */ /* 0x000e640008000800 */
[----:B-1234-:R-:W-:-:S07]  /*5230*/  IADD3 R69, PT, PT, R0, R69, RZ ;  /* 0x0000004500457210 */ /* 0x01efce0007ffe0ff */
.L_x_135:
[C---:B------:R-:W-:Y:S02]  /*5240*/  LEA R3, R162.reuse, UR44, 0x3 ;  /* 0x0000002ca2037c11 */ /* 0x040fe4000f8e18ff */
[----:B------:R-:W-:Y:S02]  /*5250*/  SHF.L.U32 R0, R167, 0x1f, RZ ;  /* 0x0000001fa7007819 */ /* 0x000fe400000006ff */
[----:B-1----:R-:W-:Y:S02]  /*5260*/  LEA R5, R162, UR44, 0x4 ;  /* 0x0000002ca2057c11 */ /* 0x002fe4000f8e20ff */
[----:B------:R-:W1:Y:S02]  /*5270*/  SYNCS.PHASECHK.TRANS64.TRYWAIT P0, [R3+URZ+0xc0], R0 ;  /* 0x0000c000030075a7 */ /* 0x000e6400080011ff */
[----:B-1----:R-:W-:Y:S05]  /*5280*/  @!P0 BRA `(.L_x_91) ;  /* 0x0000007000048947 */ /* 0x002fea0003800000 */
.L_x_181:
        /* <DEDUP_REMOVED lines=11> */
[----:B------:R-:W-:Y:S01]  /*5340*/  PLOP3.LUT P0, PT, PT, PT, UP1, 0x80, 0x8 ;  /* 0x000000000008781c */ /* 0x000fe20003f0f018 */
[----:B------:R-:W-:Y:S11]  /*5350*/  UP2UR UR45, UPR, URZ, 0x2 ;  /* 0x00000002ff2d7883 */ /* 0x000ff60008000000 */
[----:B------:R-:W-:Y:S01]  /*5360*/  @!UPT UIADD3 URZ, UPT, UPT, URZ, URZ, URZ ;  /* 0x000000fffffff290 */ /* 0x000fe2000fffe0ff */
[----:B-1----:R-:W-:Y:S02]  /*5370*/  @P0 SHF.R.U32.HI R0, RZ, 0x10, R5 ;  /* 0x00000010ff000819 */ /* 0x002fe40000011605 */
        /* <DEDUP_REMOVED lines=12> */
[----:B------:R-:W2:Y:S01]  /*5440*/  LDCU UR12, c[0x0][0xb20] ;  /* 0x00016400ff0c77ac */ /* 0x000ea20008000800 */
[----:B------:R-:W-:Y:S02]  /*5450*/  UIMAD.WIDE.U32 UR4, UR56, UR55, URZ ;  /* 0x00000037380472a5 */ /* 0x000fe4000f8e00ff */
[----:B------:R-:W-:Y:S02]  /*5460*/  UIMAD.WIDE.U32 UR6, UR57, UR52, URZ ;  /* 0x00000034390672a5 */ /* 0x000fe4000f8e00ff */
[----:B------:R-:W-:Y:S02]  /*5470*/  UISETP.NE.AND UP0, UPT, UR54, 0x1, UPT ;  /* 0x000000013600788c */ /* 0x000fe4000bf05270 */
[----:B------:R-:W-:Y:S02]  /*5480*/  UIMAD.WIDE.U32 UR8, UR37, UR55, URZ ;  /* 0x00000037250872a5 */ /* 0x000fe4000f8e00ff */
[----:B------:R-:W-:Y:S02]  /*5490*/  UIMAD.WIDE.U32 UR10, UR38, UR52, URZ ;  /* 0x00000034260a72a5 */ /* 0x000fe4000f8e00ff */
[----:B------:R-:W-:Y:S02]  /*54a0*/  UISETP.NE.AND UP1, UPT, UR43, 0x1, UPT ;  /* 0x000000012b00788c */ /* 0x000fe4000bf25270 */
[----:B------:R-:W-:Y:S01]  /*54b0*/  UISETP.NE.AND UP2, UPT, UR42, 0x1, UPT ;  /* 0x000000012a00788c */ /* 0x000fe2000bf45270 */
[----:B------:R-:W-:Y:S02]  /*54c0*/  UMOV UR4, UR5 ;  /* 0x0000000500047c82 */ /* 0x000fe40008000000 */
[----:B--2---:R-:W-:Y:S03]  /*54d0*/  USHF.R.U32.HI UR5, URZ, UR12, UR4 ;  /* 0x0000000cff057299 */ /* 0x004fe60008011604 */
[----:B------:R-:W-:Y:S02]  /*54e0*/  UMOV UR4, UR7 ;  /* 0x0000000700047c82 */ /* 0x000fe40008000000 */
[----:B------:R-:W-:Y:S02]  /*54f0*/  USHF.R.U32.HI UR7, URZ, UR53, UR4 ;  /* 0x00000035ff077299 */ /* 0x000fe40008011604 */
[----:B------:R-:W-:Y:S02]  /*5500*/  USEL UR4, UR56, UR5, !UP0 ;  /* 0x0000000538047287 */ /* 0x000fe4000c000000 */
[----:B------:R-:W-:Y:S01]  /*5510*/  USEL UR7, UR57, UR7, !UP1 ;  /* 0x0000000739077287 */ /* 0x000fe2000c800000 */
[----:B------:R-:W-:Y:S01]  /*5520*/  UMOV UR5, UR9 ;  /* 0x0000000900057c82 */ /* 0x000fe20008000000 */
[----:B------:R-:W-:Y:S02]  /*5530*/  UIMAD.WIDE.U32 UR8, UR4, UR40, URZ ;  /* 0x00000028040872a5 */ /* 0x000fe4000f8e00ff */
[----:B------:R-:W-:Y:S03]  /*5540*/  USHF.R.U32.HI UR6, URZ, UR12, UR5 ;  /* 0x0000000cff067299 */ /* 0x000fe60008011605 */
[----:B------:R-:W-:Y:S01]  /*5550*/  UMOV UR5, UR11 ;  /* 0x0000000b00057c82 */ /* 0x000fe20008000000 */
[----:B------:R-:W-:Y:S02]  /*5560*/  UIMAD.WIDE.U32 UR10, UR7, UR40, URZ ;  /* 0x00000028070a72a5 */ /* 0x000fe4000f8e00ff */
[----:B------:R-:W-:Y:S02]  /*5570*/  USHF.R.U32.HI UR12, URZ, UR53, UR5 ;  /* 0x00000035ff0c7299 */ /* 0x000fe40008011605 */
[----:B------:R-:W-:Y:S01]  /*5580*/  USEL UR6, UR37, UR6, !UP0 ;  /* 0x0000000625067287 */ /* 0x000fe2000c000000 */
[----:B------:R-:W-:Y:S02]  /*5590*/  UMOV UR5, UR9 ;  /* 0x0000000900057c82 */ /* 0x000fe40008000000 */
[----:B------:R-:W-:Y:S01]  /*55a0*/  UMOV UR10, UR11 ;  /* 0x0000000b000a7c82 */ /* 0x000fe20008000000 */
[----:B------:R-:W-:Y:S02]  /*55b0*/  @UP2 USHF.R.U32.HI UR4, URZ, UR41, UR5 ;  /* 0x00000029ff042299 */ /* 0x000fe40008011605 */
[----:B------:R-:W-:Y:S02]  /*55c0*/  @UP2 USHF.R.U32.HI UR7, URZ, UR41, UR10 ;  /* 0x00000029ff072299 */ /* 0x000fe4000801160a */
[----:B------:R-:W-:Y:S02]  /*55d0*/  UIMAD UR4, UR42, UR4, URZ ;  /* 0x000000042a0472a4 */ /* 0x000fe4000f8e02ff */
        /* <DEDUP_REMOVED lines=8> */
[----:B------:R-:W-:Y:S02]  /*5660*/  USEL UR11, UR6, UR4, !UP2 ;  /* 0x00000004060b7287 */ /* 0x000fe4000d000000 */
[----:B------:R-:W-:Y:S02]  /*5670*/  UIADD3 UR8, UPT, UPT, -UR5, URZ, URZ ;  /* 0x000000ff05087290 */ /* 0x000fe4000fffe1ff */
[----:B------:R-:W-:Y:S01]  /*5680*/  UIADD3 UR10, UPT, UPT, -UR11, URZ, URZ ;  /* 0x000000ff0b0a7290 */ /* 0x000fe2000fffe1ff */
[----:B------:R-:W-:Y:S01]  /*5690*/  @!UP0 UMOV UR4, UR9 ;  /* 0x0000000900048c82 */ /* 0x000fe20008000000 */
[----:B------:R-:W-:Y:S02]  /*56a0*/  UIADD3 UR9, UPT, UPT, -UR6, URZ, URZ ;  /* 0x000000ff06097290 */ /* 0x000fe4000fffe1ff */
[----:B------:R-:W-:Y:S02]  /*56b0*/  @!UP0 USHF.R.U32.HI UR4, URZ, UR41, UR4 ;  /* 0x00000029ff048299 */ /* 0x000fe40008011604 */
[----:B------:R-:W-:Y:S02]  /*56c0*/  UIMAD UR10, UR42, UR10, UR6 ;  /* 0x0000000a2a0a72a4 */ /* 0x000fe4000f8e0206 */
[----:B------:R-:W-:Y:S04]  /*56d0*/  @!UP0 USEL UR4, UR5, UR4, !UP2 ;  /* 0x0000000405048287 */ /* 0x000fe8000d000000 */
[----:B------:R-:W-:Y:S02]  /*56e0*/  @!UP0 UIMAD UR10, UR7, UR10, UR4 ;  /* 0x0000000a070a82a4 */ /* 0x000fe4000f8e0204 */
[----:B------:R-:W-:Y:S02]  /*56f0*/  @!UP0 UIADD3 UR11, UPT, UPT, UR11, -UR4, URZ ;  /* 0x800000040b0b8290 */ /* 0x000fe4000fffe0ff */
[----:B------:R-:W-:Y:S02]  /*5700*/  UIMAD UR7, UR43, UR8, UR38 ;  /* 0x000000082b0772a4 */ /* 0x000fe4000f8e0226 */
[----:B------:R-:W-:Y:S02]  /*5710*/  @!UP0 UIMAD UR6, UR11, UR42, UR5 ;  /* 0x0000002a0b0682a4 */ /* 0x000fe4000f8e0205 */
[----:B------:R-:W-:Y:S01]  /*5720*/  UIMAD UR4, UR54, UR9, UR37 ;  /* 0x00000009360472a4 */ /* 0x000fe2000f8e0225 */
[----:B------:R-:W-:Y:S02]  /*5730*/  @!UP0 UMOV UR5, UR10 ;  /* 0x0000000a00058c82 */ /* 0x000fe40008000000 */
[----:B------:R-:W-:Y:S02]  /*5740*/  UIMAD UR38, UR5, UR43, UR7 ;  /* 0x0000002b052672a4 */ /* 0x000fe4000f8e0207 */
[----:B------:R-:W-:Y:S11]  /*5750*/  UIMAD UR37, UR6, UR54, UR4 ;  /* 0x00000036062572a4 */ /* 0x000ff6000f8e0204 */
[----:B------:R-:W-:Y:S01]  /*5760*/  @!UPT UIADD3 URZ, UPT, UPT, URZ, URZ, URZ ;  /* 0x000000fffffff290 */ /* 0x000fe2000fffe0ff */
.L_x_92:
[----:B------:R-:W-:Y:S01]  /*5770*/  UISETP.NE.AND UP0, UPT, UR39, 0x1, UPT ;  /* 0x000000012700788c */ /* 0x000fe2000bf05270 */
[----:B------:R-:W-:Y:S01]  /*5780*/  IADD3 R162, PT, PT, R162, 0x1, RZ ;  /* 0x00000001a2a27810 */ /* 0x000fe20007ffe0ff */
[----:B------:R-:W-:Y:S02]  /*5790*/  UIADD3 UR11, UPT, UPT, UR44, 0x200, URZ ;  /* 0x000002002c0b7890 */ /* 0x000fe4000fffe0ff */
[----:B------:R-:W-:Y:S02]  /*57a0*/  USHF.L.U32 UR50, UR16, 0x7, URZ ;  /* 0x0000000710327899 */ /* 0x000fe400080006ff */
[----:B------:R-:W-:Y:S05]  /*57b0*/  USHF.L.U32 UR49, UR20, 0x8, URZ ;  /* 0x0000000814317899 */ /* 0x000fea00080006ff */
[----:B------:R-:W2:Y:S01]  /*57c0*/  @!UP0 LDCU.128 UR12, c[0x0][0xb10] ;  /* 0x00016200ff0c87ac */ /* 0x000ea20008000c00 */
[----:B------:R-:W3:Y:S01]  /*57d0*/  @!UP0 LDCU UR5, c[0x0][0xb0c] ;  /* 0x00016180ff0587ac */ /* 0x000ee20008000800 */
[----:B------:R-:W4:Y:S01]  /*57e0*/  @!UP0 LDCU UR10, c[0x0][0xb20] ;  /* 0x00016400ff0a87ac */ /* 0x000f220008000800 */
[----:B--2---:R-:W-:Y:S02]  /*57f0*/  UIMAD.WIDE.U32 UR8, UR38, UR12, URZ ;  /* 0x0000000c260872a5 */ /* 0x004fe4000f8e00ff */
[----:B------:R-:W-:Y:S02]  /*5800*/  UIMAD.WIDE.U32 UR6, UR37, UR15, URZ ;  /* 0x0000000f250672a5 */ /* 0x000fe4000f8e00ff */
[----:B------:R-:W-:Y:S03]  /*5810*/  @!UP0 UISETP.NE.AND UP1, UPT, UR14, 0x1, UPT ;  /* 0x000000010e00888c */ /* 0x000fe6000bf25270 */
[----:B------:R-:W-:Y:S01]  /*5820*/  @!UP0 UMOV UR4, UR9 ;  /* 0x0000000900048c82 */ /* 0x000fe20008000000 */
[----:B---3--:R-:W-:Y:S02]  /*5830*/  @!UP0 UISETP.NE.AND UP2, UPT, UR5, 0x1, UPT ;  /* 0x000000010500888c */ /* 0x008fe4000bf45270 */
[----:B------:R-:W-:Y:S01]  /*5840*/  @!UP0 USHF.R.U32.HI UR4, URZ, UR13, UR4 ;  /* 0x0000000dff048299 */ /* 0x000fe20008011604 */
[----:B------:R-:W-:Y:S02]  /*5850*/  @!UP0 UMOV UR6, UR7 ;  /* 0x0000000700068c82 */ /* 0x000fe40008000000 */
[----:B----4-:R-:W-:Y:S02]  /*5860*/  @!UP0 USHF.R.U32.HI UR6, URZ, UR10, UR6 ;  /* 0x0000000aff068299 */ /* 0x010fe40008011606 */
[----:B------:R-:W-:Y:S02]  /*5870*/  @!UP0 USEL UR7, UR38, UR4, !UP2 ;  /* 0x0000000426078287 */ /* 0x000fe4000d000000 */
[----:B------:R-:W-:Y:S04]  /*5880*/  @!UP0 USEL UR6, UR37, UR6, !UP1 ;  /* 0x0000000625068287 */ /* 0x000fe8000c800000 */
[----:B------:R-:W-:Y:S02]  /*5890*/  @!UP0 UIADD3 UR4, UPT, UPT, -UR7, UR6, URZ ;  /* 0x0000000607048290 */ /* 0x000fe4000fffe1ff */
[----:B------:R-:W-:Y:S02]  /*58a0*/  @!UP0 UIADD3 UR6, UPT, UPT, UR7, -UR6, URZ ;  /* 0x8000000607068290 */ /* 0x000fe4000fffe0ff */
[----:B------:R-:W-:Y:S02]  /*58b0*/  @!UP0 UIMAD UR38, UR4, UR5, UR38 ;  /* 0x00000005042682a4 */ /* 0x000fe4000f8e0226 */
[----:B------:R-:W-:Y:S02]  /*58c0*/  @!UP0 UIMAD UR37, UR6, UR14, UR37 ;  /* 0x0000000e062582a4 */ /* 0x000fe4000f8e0225 */
[----:B------:R-:W-:Y:S09]  /*58d0*/  ULOP3.LUT UP0, URZ, UR11, 0x1b0, URZ, 0xc0, !UPT ;  /* 0x000001b00bff7892 */ /* 0x000ff2000f80c0ff */
[----:B------:R-:W-:Y:S05]  /*58e0*/  BRA.U !UP0, `(.L_x_93) ;  /* 0x0000000108407547 */ /* 0x000fea000b800000 */
[----:B------:R-:W2:Y:S01]  /*58f0*/  LDCU.64 UR8, c[0x4][0x88] ;  /* 0x01001100ff0877ac */ /* 0x000ea20008000a00 */
[----:B------:R-:W-:Y:S01]  /*5900*/  MOV R3, 0x0 ;  /* 0x0000000000037802 */ /* 0x000fe20000000f00 */
[----:B------:R-:W-:Y:S02]  /*5910*/  HFMA2 R12, -RZ, RZ, 0, 5.9604644775390625e-08 ;  /* 0x00000001ff0c7431 */ /* 0x000fe400000001ff */
[----:B------:R-:W-:Y:S02]  /*5920*/  IMAD.MOV.U32 R8, RZ, RZ, 0x70 ;  /* 0x00000070ff087424 */ /* 0x000fe400078e00ff */
[----:B------:R-:W-:Y:S01]  /*5930*/  IMAD.MOV.U32 R13, RZ, RZ, RZ ;  /* 0x000000ffff0d7224 */ /* 0x000fe200078e00ff */
[----:B------:R-:W3:Y:S01]  /*5940*/  LDCU.64 UR6, c[0x4][0x90] ;  /* 0x01001200ff0677ac */ /* 0x000ee20008000a00 */
[----:B------:R-:W4:Y:S01]  /*5950*/  LDC.64 R2, c[0x4][R3] ;  /* 0x0100000003027b82 */ /* 0x000f220000000a00 */
[----:B------:R-:W1:Y:S01]  /*5960*/  LDCU.64 UR4, c[0x4][0x8] ;  /* 0x01000100ff0477ac */ /* 0x000e620008000a00 */
[----:B--2---:R-:W-:Y:S01]  /*5970*/  MOV R5, UR9 ;  /* 0x0000000900057c02 */ /* 0x004fe20008000f00 */
[----:B------:R-:W-:Y:S01]  /*5980*/  IMAD.U32 R4, RZ, RZ, UR8 ;  /* 0x00000008ff047e24 */ /* 0x000fe2000f8e00ff */
[----:B---3--:R-:W-:Y:S01]  /*5990*/  MOV R7, UR7 ;  /* 0x0000000700077c02 */ /* 0x008fe20008000f00 */
[----:B------:R-:W-:Y:S01]  /*59a0*/  IMAD.U32 R6, RZ, RZ, UR6 ;  /* 0x00000006ff067e24 */ /* 0x000fe2000f8e00ff */
[----:B-1----:R-:W-:Y:S01]  /*59b0*/  MOV R11, UR5 ;  /* 0x00000005000b7c02 */ /* 0x002fe20008000f00 */
[----:B------:R-:W-:Y:S02]  /*59c0*/  IMAD.U32 R10, RZ, RZ, UR4 ;  /* 0x00000004ff0a7e24 */ /* 0x000fe4000f8e00ff */
[----:B------:R-:W-:Y:S07]  /*59d0*/  LEPC R20, `(.L_x_93) ;  /* 0x000000001014794e */ /* 0x000fee0000000000 */
[----:B----45:R-:W-:Y:S05]  /*59e0*/  CALL.ABS.NOINC R2 ;  /* 0x0000000002007343 */ /* 0x030fea0003c00000 */
.L_x_93:
[----:B------:R-:W-:Y:S01]  /*59f0*/  LOP3.LUT P0, RZ, R173, 0x1b0, RZ, 0xc0, !PT ;  /* 0x000001b0adff7812 */ /* 0x000fe2000780c0ff */
[----:B------:R-:W-:Y:S11]  /*5a00*/  BSSY.RECONVERGENT B6, `(.L_x_94) ;  /* 0x0000013000067945 */ /* 0x000ff60003800200 */
[----:B------:R-:W-:Y:S01]  /*5a10*/  @!UPT UIADD3 URZ, UPT, UPT, URZ, URZ, URZ ;  /* 0x000000fffffff290 */ /* 0x000fe2000fffe0ff */
[----:B------:R-:W-:Y:S05]  /*5a20*/  @!P0 BRA `(.L_x_95) ;  /* 0x0000000000408947 */ /* 0x000fea0003800000 */
        /* <DEDUP_REMOVED lines=16> */
.L_x_95:
[----:B------:R-:W-:Y:S05]  /*5b30*/  BSYNC.RECONVERGENT B6 ;  /* 0x0000000000067941 */ /* 0x000fea0003800200 */
.L_x_94:
[----:B------:R-:W-:Y:S01]  /*5b40*/  R2UR UR4, R161 ;  /* 0x00000000a10472ca */ /* 0x000fe200000e0000 */
[----:B------:R-:W-:Y:S01]  /*5b50*/  UISETP.NE.U32.AND UP0, UPT, UR60, URZ, UPT ;  /* 0x000000ff3c00728c */ /* 0x000fe2000bf05070 */
[----:B------:R-:W-:Y:S02]  /*5b60*/  ISETP.NE.U32.AND P4, PT, R156, RZ, PT ;  /* 0x000000ff9c00720c */ /* 0x000fe40003f85070 */
[----:B------:R-:W-:Y:S01]  /*5b70*/  ISETP.NE.U32.AND P2, PT, RZ, UR46, PT ;  /* 0x0000002eff007c0c */ /* 0x000fe2000bf45070 */
[----:B------:R-:W-:Y:S01]  /*5b80*/  UISETP.NE.AND.EX UP1, UPT, UR61, URZ, UPT, UP0 ;  /* 0x000000ff3d00728c */ /* 0x000fe2000bf25300 */
[----:B------:R-:W-:Y:S01]  /*5b90*/  ISETP.NE.AND.EX P4, PT, R157, RZ, PT, P4 ;  /* 0x000000ff9d00720c */ /* 0x000fe20003f85340 */
[----:B------:R-:W-:Y:S01]  /*5ba0*/  UPLOP3.LUT UP0, UPT, UPT, UPT, UPT, 0x40, 0x4 ;  /* 0x000000000004789c */ /* 0x000fe20003f0e870 */
[----:B------:R-:W-:Y:S05]  /*5bb0*/  ISETP.NE.AND.EX P2, PT, RZ, UR47, PT, P2 ;  /* 0x0000002fff007c0c */ /* 0x000fea000bf45320 */
[----:B------:R-:W-:Y:S06]  /*5bc0*/  UISETP.NE.AND UP2, UPT, UR4, URZ, UPT ;  /* 0x000000ff0400728c */ /* 0x000fec000bf45270 */
[----:B------:R-:W-:Y:S05]  /*5bd0*/  PLOP3.LUT P1, PT, PT, PT, UP2, 0x80, 0x8 ;  /* 0x000000000008781c */ /* 0x000fea0003f2f028 */
[----:B------:R-:W-:Y:S06]  /*5be0*/  @UP2 UPLOP3.LUT UP0, UPT, UPT, UPT, UP1, 0x80, 0x8 ;  /* 0x000000000008289c */ /* 0x000fec0003f0f010 */
[----:B------:R-:W-:Y:S01]  /*5bf0*/  PLOP3.LUT P0, PT, PT, PT, UP0, 0x80, 0x8 ;  /* 0x000000000008781c */ /* 0x000fe20003f0f008 */
[----:B------:R-:W-:Y:S01]  /*5c00*/  @!UPT UIADD3 URZ, UPT, UPT, URZ, URZ, URZ ;  /* 0x000000fffffff290 */ /* 0x000fe2000fffe0ff */
[----:B------:R-:W-:Y:S11]  /*5c10*/  BRA.U !UP1, `(.L_x_96) ;  /* 0x00000001093c7547 */ /* 0x000ff6000b800000 */
[----:B------:R-:W-:Y:S01]  /*5c20*/  UISETP.NE.U32.AND UP0, UPT, UR46, URZ, UPT ;  /* 0x000000ff2e00728c */ /* 0x000fe2000bf05070 */
[----:B-1----:R-:W-:Y:S01]  /*5c30*/  HFMA2 R0, -RZ, RZ, 0, 5.9604644775390625e-08 ;  /* 0x00000001ff007431 */ /* 0x002fe200000001ff */
[----:B------:R-:W1:Y:S01]  /*5c40*/  LDCU.64 UR8, c[0x0][0x358] ;  /* 0x00006b00ff0877ac */ /* 0x000e620008000a00 */
[----:B------:R-:W-:Y:S01]  /*5c50*/  IMAD.MOV.U32 R158, RZ, RZ, 0x1 ;  /* 0x00000001ff9e7424 */ /* 0x000fe200078e00ff */
[----:B------:R-:W-:Y:S06]  /*5c60*/  UISETP.NE.AND.EX UP0, UPT, UR47, URZ, UPT, UP0 ;  /* 0x000000ff2f00728c */ /* 0x000fec000bf05300 */
[----:B------:R-:W-:Y:S05]  /*5c70*/  PLOP3.LUT P3, PT, PT, PT, UP0, 0x80, 0x8 ;  /* 0x000000000008781c */ /* 0x000fea0003f6f008 */
[----:B------:R-:W2:Y:S01]  /*5c80*/  @UP0 LDCU.64 UR4, c[0x0][0x888] ;  /* 0x00011100ff0407ac */ /* 0x000ea20008000a00 */
[----:B------:R-:W-:Y:S07]  /*5c90*/  @UP0 UIMAD UR6, UR36, UR60, URZ ;  /* 0x0000003c240602a4 */ /* 0x000fee000f8e02ff */
[----:B------:R-:W-:Y:S01]  /*5ca0*/  @!P3 PRMT R158, R0, 0x7610, R158 ;  /* 0x00007610009eb816 */ /* 0x000fe2000000009e */
[----:B--2---:R-:W-:Y:S06]  /*5cb0*/  @UP0 UIMAD.WIDE UR4, UR6, 0x4, UR4 ;  /* 0x00000004060408a5 */ /* 0x004fec000f8e0204 */
[----:B------:R-:W-:Y:S01]  /*5cc0*/  IMAD.U32 R2, RZ, RZ, UR4 ;  /* 0x00000004ff027e24 */ /* 0x000fe2000f8e00ff */
[----:B------:R-:W-:Y:S04]  /*5cd0*/  MOV R3, UR5 ;  /* 0x0000000500037c02 */ /* 0x000fe80008000f00 */
[----:B------:R-:W2:Y:S01]  /*5ce0*/  @!UP0 LDCU UR4, c[0x0][0x880] ;  /* 0x00011000ff0487ac */ /* 0x000ea20008000800 */
[----:B-1---5:R3:W5:Y:S02]  /*5cf0*/  @P3 LDG.E R73, desc[UR8][R2.64] ;  /* 0x0000000802493981 */ /* 0x022764000c1e1900 */
[----:B--23--:R-:W-:Y:S02]  /*5d00*/  @!P3 IMAD.U32 R73, RZ, RZ, UR4 ;  /* 0x00000004ff49be24 */ /* 0x00cfe4000f8e00ff */
.L_x_96:
[----:B------:R-:W-:Y:S05]  /*5d10*/  @!P4 BRA `(.L_x_97) ;  /* 0x000000000024c947 */ /* 0x000fea0003800000 */
[----:B------:R-:W-:Y:S01]  /*5d20*/  ISETP.NE.U32.AND P3, PT, R138, RZ, PT ;  /* 0x000000ff8a00720c */ /* 0x000fe20003f65070 */
[----:B------:R-:W2:Y:S03]  /*5d30*/  LDCU.64 UR4, c[0x0][0x358] ;  /* 0x00006b00ff0477ac */ /* 0x000ea60008000a00 */
[----:B------:R-:W-:Y:S11]  /*5d40*/  ISETP.NE.AND.EX P3, PT, R139, RZ, PT, P3 ;  /* 0x000000ff8b00720c */ /* 0x000ff60003f65330 */
[----:B------:R-:W-:Y:S02]  /*5d50*/  @!UPT UIADD3 URZ, UPT, UPT, URZ, URZ, URZ ;  /* 0x000000fffffff290 */ /* 0x000fe4000fffe0ff */
[----:B------:R-:W3:Y:S01]  /*5d60*/  @P3 LDC.64 R2, c[0x0][0x8a8] ;  /* 0x00022a00ff023b82 */ /* 0x000ee20000000a00 */
[----:B-1----:R-:W-:Y:S04]  /*5d70*/  @P3 IMAD R0, R156, UR36, RZ ;  /* 0x000000249c003c24 */ /* 0x002fe8000f8e02ff */
[----:B---3--:R-:W-:Y:S05]  /*5d80*/  @P3 IMAD.WIDE R2, R0, 0x4, R2 ;  /* 0x0000000400023825 */ /* 0x008fea00078e0202 */
[----:B--2--5:R2:W5:Y:S02]  /*5d90*/  @P3 LDG.E R70, desc[UR4][R2.64] ;  /* 0x0000000402463981 */ /* 0x024564000c1e1900 */
[----:B--2---:R-:W3:Y:S02]  /*5da0*/  @!P3 LDC R70, c[0x0][0x8a0] ;  /* 0x00022800ff46bb82 */ /* 0x004ee40000000800 */
.L_x_97:
[----:B-----5:R-:W-:Y:S01]  /*5db0*/  FSETP.NEU.AND P4, PT, R73, RZ, PT ;  /* 0x000000ff4900720b */ /* 0x020fe20003f8d000 */
[----:B------:R-:W-:Y:S01]  /*5dc0*/  BSSY B1, `(.L_x_98) ;  /* 0x0000047000017945 */ /* 0x000fe20003800000 */
[----:B------:R-:W-:Y:S01]  /*5dd0*/  SEL R5, RZ, 0xffffffff, P2 ;  /* 0xffffffffff057807 */ /* 0x000fe20001000000 */
[----:B------:R-:W-:Y:S01]  /*5de0*/  IMAD.MOV.U32 R180, RZ, RZ, 0x1 ;  /* 0x00000001ffb47424 */ /* 0x000fe200078e00ff */
[----:B------:R-:W-:Y:S01]  /*5df0*/  LOP3.LUT P3, RZ, R158, 0xff, RZ, 0xc0, !PT ;  /* 0x000000ff9eff7812 */ /* 0x000fe2000786c0ff */
[----:B------:R-:W-:Y:S01]  /*5e00*/  IMAD R71, R68, 0x100, R69 ;  /* 0x0000010044477824 */ /* 0x000fe200078e0245 */
[----:B-1----:R-:W-:Y:S02]  /*5e10*/  @P1 SEL R0, RZ, 0xffffffff, P4 ;  /* 0xffffffffff001807 */ /* 0x002fe40002000000 */
[----:B------:R-:W-:Y:S02]  /*5e20*/  CS2R R154, SRZ ;  /* 0x00000000009a7805 */ /* 0x000fe4000001ff00 */
[----:B------:R-:W-:Y:S02]  /*5e30*/  LEA R3, R166, UR44, 0x3 ;  /* 0x0000002ca6037c11 */ /* 0x000fe4000f8e18ff */
[----:B------:R-:W-:Y:S02]  /*5e40*/  CS2R R152, SRZ ;  /* 0x0000000000987805 */ /* 0x000fe4000001ff00 */
[----:B------:R-:W-:Y:S02]  /*5e50*/  @P0 SEL R0, R5, R0, !P3 ;  /* 0x0000000005000207 */ /* 0x000fe40005800000 */
[----:B------:R-:W-:Y:S02]  /*5e60*/  CS2R R150, SRZ ;  /* 0x0000000000967805 */ /* 0x000fe4000001ff00 */
[----:B------:R-:W-:Y:S02]  /*5e70*/  LEA R177, R68, UR44, 0x3 ;  /* 0x0000002c44b17c11 */ /* 0x000fe4000f8e18ff */
[----:B------:R-:W-:Y:S02]  /*5e80*/  CS2R R148, SRZ ;  /* 0x0000000000947805 */ /* 0x000fe4000001ff00 */
[----:B------:R-:W-:Y:S02]  /*5e90*/  @P1 LOP3.LUT R0, R0, 0x1, RZ, 0xc0, !PT ;  /* 0x0000000100001812 */ /* 0x000fe400078ec0ff */
[----:B------:R-:W-:Y:S02]  /*5ea0*/  CS2R R146, SRZ ;  /* 0x0000000000927805 */ /* 0x000fe4000001ff00 */
[----:B------:R-:W-:Y:S02]  /*5eb0*/  SHF.L.U32 R4, R168, 0x1f, RZ ;  /* 0x0000001fa8047819 */ /* 0x000fe400000006ff */
[----:B------:R-:W-:Y:S02]  /*5ec0*/  CS2R R144, SRZ ;  /* 0x0000000000907805 */ /* 0x000fe4000001ff00 */
[----:B------:R-:W-:Y:S02]  /*5ed0*/  ISETP.NE.U32.OR P6, PT, R0, 0x1, !P1 ;  /* 0x000000010000780c */ /* 0x000fe40004fc5470 */
[----:B------:R-:W-:Y:S02]  /*5ee0*/  CS2R R142, SRZ ;  /* 0x00000000008e7805 */ /* 0x000fe4000001ff00 */
[----:B------:R-:W-:Y:S02]  /*5ef0*/  PLOP3.LUT P2, PT, PT, PT, UP1, 0x80, 0x8 ;  /* 0x000000000008781c */ /* 0x000fe40003f4f018 */
[----:B------:R-:W-:Y:S02]  /*5f00*/  CS2R R140, SRZ ;  /* 0x00000000008c7805 */ /* 0x000fe4000001ff00 */
[----:B------:R-:W-:Y:S02]  /*5f10*/  SEL R0, RZ, 0xffffffff, P4 ;  /* 0xffffffffff007807 */ /* 0x000fe40002000000 */
[----:B------:R-:W-:Y:S03]  /*5f20*/  P2R R189, PR, RZ, 0x40 ;  /* 0x00000040ffbd7803 */ /* 0x000fe60000000000 */
[----:B------:R-:W-:Y:S04]  /*5f30*/  @P6 SHF.L.U32 R2, R165, 0x1f, RZ ;  /* 0x0000001fa5026819 */ /* 0x000fe800000006ff */
[----:B------:R-:W-:Y:S01]  /*5f40*/  @P2 SEL R0, R5, R0, !P3 ;  /* 0x0000000005002207 */ /* 0x000fe20005800000 */
[----:B------:R-:W1:Y:S03]  /*5f50*/  @P6 SYNCS.PHASECHK.TRANS64.TRYWAIT P1, [R3+URZ+0x70], R2 ;  /* 0x00007002030065a7 */ /* 0x000e6600080211ff */
[----:B------:R-:W-:Y:S04]  /*5f60*/  LOP3.LUT R0, R0, 0x1, RZ, 0xc0, !PT ;  /* 0x0000000100007812 */ /* 0x000fe800078ec0ff */
[----:B------:R-:W-:Y:S04]  /*5f70*/  ISETP.NE.U32.AND P5, PT, R0, 0x1, PT ;  /* 0x000000010000780c */ /* 0x000fe80003fa5070 */
[----:B------:R-:W-:Y:S01]  /*5f80*/  P2R R181, PR, RZ, 0x20 ;  /* 0x00000020ffb57803 */ /* 0x000fe20000000000 */
[----:B------:R2:W4:Y:S01]  /*5f90*/  SYNCS.PHASECHK.TRANS64.TRYWAIT P0, [R177+URZ+0xe0], R4 ;  /* 0x0000e004b10075a7 */ /* 0x00052200080011ff */
[----:B-1----:R-:W-:Y:S01]  /*5fa0*/  @P6 SEL R180, RZ, 0x1, !P1 ;  /* 0x00000001ffb46807 */ /* 0x002fe20004800000 */
[----:B--2---:R-:W-:Y:S06]  /*5fb0*/  @!P6 BRA `(.L_x_99) ;  /* 0x00000000009ce947 */ /* 0x004fec0003800000 */
[----:B------:R-:W-:Y:S01]  /*5fc0*/  @P5 IMAD R7, R166, 0x2000, R171 ;  /* 0x00002000a6075824 */ /* 0x000fe200078e02ab */
[----:B------:R-:W1:Y:S01]  /*5fd0*/  S2R R0, SR_CgaCtaId ;  /* 0x0000000000007919 */ /* 0x000e620000008800 */
[----:B------:R-:W-:Y:S01]  /*5fe0*/  ISETP.NE.AND P1, PT, R180, RZ, PT ;  /* 0x000000ffb400720c */ /* 0x000fe20003f25270 */
[----:B------:R-:W-:Y:S01]  /*5ff0*/  BSSY B0, `(.L_x_100) ;  /* 0x0000010000007945 */ /* 0x000fe20003800000 */
[--C-:B------:R-:W-:Y:S01]  /*6000*/  @P5 IMAD R8, R172, -0x10, R7.reuse ;  /* 0xfffffff0ac085824 */ /* 0x100fe200078e0207 */
[----:B------:R-:W-:Y:S01]  /*6010*/  CS2R R142, SRZ ;  /* 0x00000000008e7805 */ /* 0x000fe2000001ff00 */
[----:B------:R-:W-:Y:S01]  /*6020*/  @P5 IMAD R6, R170, -0x10, R7 ;  /* 0xfffffff0aa065824 */ /* 0x000fe200078e0207 */
[----:B------:R-:W-:Y:S01]  /*6030*/  CS2R R140, SRZ ;  /* 0x00000000008c7805 */ /* 0x000fe2000001ff00 */
[----:B------:R-:W-:Y:S01]  /*6040*/  @P5 IMAD R5, R169, 0x10, R8 ;  /* 0x00000010a9055824 */ /* 0x000fe200078e0208 */
[----:B------:R-:W-:Y:S02]  /*6050*/  CS2R R150, SRZ ;  /* 0x0000000000967805 */ /* 0x000fe4000001ff00 */
[----:B------:R-:W-:Y:S02]  /*6060*/  CS2R R148, SRZ ;  /* 0x0000000000947805 */ /* 0x000fe4000001ff00 */
[----:B------:R-:W-:Y:S02]  /*6070*/  CS2R R146, SRZ ;  /* 0x0000000000927805 */ /* 0x000fe4000001ff00 */
[----:B------:R-:W-:Y:S02]  /*6080*/  CS2R R144, SRZ ;  /* 0x0000000000907805 */ /* 0x000fe4000001ff00 */
[----:B------:R-:W-:Y:S02]  /*6090*/  CS2R R154, SRZ ;  /* 0x00000000009a7805 */ /* 0x000fe4000001ff00 */
[----:B------:R-:W-:Y:S01]  /*60a0*/  CS2R R152, SRZ ;  /* 0x0000000000987805 */ /* 0x000fe2000001ff00 */
[----:B------:R-:W-:Y:S06]  /*60b0*/  @P1 BRA `(.L_x_101) ;  /* 0x00000000000c1947 */ /* 0x000fec0003800000 */
[----:B------:R-:W-:Y:S04]  /*60c0*/  SHF.L.U32 R2, R165, 0x1f, RZ ;  /* 0x0000001fa5027819 */ /* 0x000fe800000006ff */
[----:B------:R-:W2:Y:S02]  /*60d0*/  SYNCS.PHASECHK.TRANS64.TRYWAIT P1, [R3+URZ+0x70], R2 ;  /* 0x00007002030075a7 */ /* 0x000ea400080211ff */
[----:B--2---:R-:W-:Y:S05]  /*60e0*/  @!P1 BRA `(.L_x_102) ;  /* 0x0000006000809947 */ /* 0x004fea0003800000 */
.L_x_101:
[----:B------:R-:W-:Y:S05]  /*60f0*/  BSYNC B0 ;  /* 0x0000000000007941 */ /* 0x000fea0003800000 */
.L_x_100:
[----:B------:R-:W-:Y:S01]  /*6100*/  ISETP.NE.AND P1, PT, R181, RZ, PT ;  /* 0x000000ffb500720c */ /* 0x000fe20003f25270 */
[----:B--2---:R-:W-:Y:S02]  /*6110*/  VIADD R3, R3, 0x90 ;  /* 0x0000009003037836 */ /* 0x004fe40000000000 */
[----:B------:R-:W-:Y:S03]  /*6120*/  VIADD R166, R166, 0x1 ;  /* 0x00000001a6a67836 */ /* 0x000fe60000000000 */
[----:B-1----:R-:W-:Y:S07]  /*6130*/  PRMT R0, R0, 0x654, R3 ;  /* 0x0000065400007816 */ /* 0x002fee0000000003 */
[----:B------:R1:W2:Y:S04]  /*6140*/  @P1 LDS.128 R140, [R7] ;  /* 0x00000000078c1984 */ /* 0x0002a80000000c00 */
[----:B------:R1:W1:Y:S04]  /*6150*/  @P1 LDS.128 R148, [R6+0x20] ;  /* 0x0000200006941984 */ /* 0x0002680000000c00 */
[----:B------:R1:W1:Y:S04]  /*6160*/  @P1 LDS.128 R144, [R8+0x10] ;  /* 0x0000100008901984 */ /* 0x0002680000000c00 */
[----:B------:R1:W1:Y:S01]  /*6170*/  @P1 LDS.128 R152, [R5+0x10] ;  /* 0x0000100005981984 */ /* 0x0002620000000c00 */
[C---:B------:R-:W-:Y:S01]  /*6180*/  ISETP.NE.AND P1, PT, R166.reuse, 0x4, PT ;  /* 0x00000004a600780c */ /* 0x040fe20003f25270 */
[----:B------:R-:W-:Y:S01]  /*6190*/  @!PT LDS RZ, [RZ] ;  /* 0x00000000fffff984 */ /* 0x000fe20000000800 */
[----:B------:R-:W-:Y:S01]  /*61a0*/  @!PT LDS RZ, [RZ] ;  /* 0x00000000fffff984 */ /* 0x000fe20000000800 */
[----:B------:R-:W-:Y:S01]  /*61b0*/  @!PT LDS RZ, [RZ] ;  /* 0x00000000fffff984 */ /* 0x000fe20000000800 */
[----:B------:R-:W-:Y:S01]  /*61c0*/  @!PT LDS RZ, [RZ] ;  /* 0x00000000fffff984 */ /* 0x000fe20000000800 */
[----:B------:R5:W-:Y:S06]  /*61d0*/  MEMBAR.ALL.CTA ;  /* 0x0000000000007992 */ /* 0x000bec0000008000 */
[----:B-----5:R-:W5:Y:S01]  /*61e0*/  FENCE.VIEW.ASYNC.S ;  /* 0x00000000000073c6 */ /* 0x020f620000000000 */
[----:B------:R-:W-:Y:S01]  /*61f0*/  SEL R166, R166, RZ, P1 ;  /* 0x000000ffa6a67207 */ /* 0x000fe20000800000 */
[----:B-----5:R5:W-:Y:S02]  /*6200*/  SYNCS.ARRIVE.TRANS64.RED.A1T0 RZ, [R0+URZ], RZ ;  /* 0x000000ff00ff79a7 */ /* 0x020be400081004ff */
[----:B-----5:R-:W-:Y:S04]  /*6210*/  SEL R0, RZ, 0x1, P1 ;  /* 0x00000001ff007807 */ /* 0x020fe80000800000 */
[----:B--2---:R-:W-:Y:S02]  /*6220*/  LOP3.LUT R165, R165, R0, RZ, 0x3c, !PT ;  /* 0x00000000a5a57212 */ /* 0x004fe400078e3cff */
.L_x_99:
[----:B------:R-:W-:Y:S05]  /*6230*/  BSYNC B1 ;  /* 0x0000000000017941 */ /* 0x000fea0003800000 */
.L_x_98:
[----:B------:R-:W-:Y:S04]  /*6240*/  SHF.R.U32.HI R0, RZ, 0x15, R71 ;  /* 0x00000015ff007819 */ /* 0x000fe80000011647 */
[----:B------:R-:W-:Y:S01]  /*6250*/  LOP3.LUT P1, RZ, R0, 0x3, R159, 0x48, !PT ;  /* 0x0000000300ff7812 */ /* 0x000fe2000782489f */
[----:B------:R-:W-:Y:S01]  /*6260*/  @!UPT UIADD3 URZ, UPT, UPT, URZ, URZ, URZ ;  /* 0x000000fffffff290 */ /* 0x000fe2000fffe0ff */
[----:B----4-:R-:W-:Y:S11]  /*6270*/  @P0 BRA `(.L_x_103) ;  /* 0x0000000000080947 */ /* 0x010ff60003800000 */
[----:B------:R-:W2:Y:S02]  /*6280*/  SYNCS.PHASECHK.TRANS64.TRYWAIT P0, [R177+URZ+0xe0], R4 ;  /* 0x0000e004b10075a7 */ /* 0x000ea400080011ff */
[----:B--2---:R-:W-:Y:S05]  /*6290*/  @!P0 BRA `(.L_x_104) ;  /* 0x0000006000288947 */ /* 0x004fea0003800000 */
.L_x_103:
[----:B------:R-:W-:Y:S04]  /*62a0*/  BSSY.RECONVERGENT B6, `(.L_x_105) ;  /* 0x0000012000067945 */ /* 0x000fe80003800200 */
[----:B------:R-:W-:Y:S05]  /*62b0*/  @!P1 BRA `(.L_x_106) ;  /* 0x0000000000409947 */ /* 0x000fea0003800000 */
[----:B------:R-:W4:Y:S01]  /*62c0*/  LDCU.64 UR8, c[0x4][0x78] ;  /* 0x01000f00ff0877ac */ /* 0x000f220008000a00 */
[----:B------:R-:W-:Y:S01]  /*62d0*/  MOV R3, 0x0 ;  /* 0x0000000000037802 */ /* 0x000fe20000000f00 */
[----:B------:R-:W-:Y:S02]  /*62e0*/  HFMA2 R12, -RZ, RZ, 0, 5.9604644775390625e-08 ;  /* 0x00000001ff0c7431 */ /* 0x000fe400000001ff */
[----:B-1----:R-:W-:Y:S02]  /*62f0*/  IMAD.MOV.U32 R8, RZ, RZ, 0x192 ;  /* 0x00000192ff087424 */ /* 0x002fe400078e00ff */
[----:B------:R-:W-:Y:S01]  /*6300*/  IMAD.MOV.U32 R13, RZ, RZ, RZ ;  /* 0x000000ffff0d7224 */ /* 0x000fe200078e00ff */
[----:B------:R-:W1:Y:S01]  /*6310*/  LDCU.64 UR6, c[0x4][0x80] ;  /* 0x01001000ff0677ac */ /* 0x000e620008000a00 */
[----:B------:R-:W3:Y:S01]  /*6320*/  LDC.64 R2, c[0x4][R3] ;  /* 0x0100000003027b82 */ /* 0x000ee20000000a00 */
[----:B------:R-:W5:Y:S01]  /*6330*/  LDCU.64 UR4, c[0x4][0x18] ;  /* 0x01000300ff0477ac */ /* 0x000f620008000a00 */
[----:B----4-:R-:W-:Y:S01]  /*6340*/  MOV R5, UR9 ;  /* 0x0000000900057c02 */ /* 0x010fe20008000f00 */
[----:B--2---:R-:W-:Y:S01]  /*6350*/  IMAD.U32 R4, RZ, RZ, UR8 ;  /* 0x00000008ff047e24 */ /* 0x004fe2000f8e00ff */
[----:B-1----:R-:W-:Y:S01]  /*6360*/  MOV R7, UR7 ;  /* 0x0000000700077c02 */ /* 0x002fe20008000f00 */
[----:B------:R-:W-:Y:S01]  /*6370*/  IMAD.U32 R6, RZ, RZ, UR6 ;  /* 0x00000006ff067e24 */ /* 0x000fe2000f8e00ff */
[----:B-----5:R-:W-:Y:S01]  /*6380*/  MOV R11, UR5 ;  /* 0x00000005000b7c02 */ /* 0x020fe20008000f00 */
[----:B------:R-:W-:Y:S02]  /*6390*/  IMAD.U32 R10, RZ, RZ, UR4 ;  /* 0x00000004ff0a7e24 */ /* 0x000fe4000f8e00ff */
[----:B------:R-:W-:Y:S07]  /*63a0*/  LEPC R20, `(.L_x_106) ;  /* 0x000000001014794e */ /* 0x000fee0000000000 */
[----:B---3--:R-:W-:Y:S05]  /*63b0*/  CALL.ABS.NOINC R2 ;  /* 0x0000000002007343 */ /* 0x008fea0003c00000 */
.L_x_106:
[----:B------:R-:W-:Y:S05]  /*63c0*/  BSYNC.RECONVERGENT B6 ;  /* 0x0000000000067941 */ /* 0x000fea0003800200 */
.L_x_105:
[-C--:B------:R-:W-:Y:S01]  /*63d0*/  F2FP.F16.E5M2.UNPACK_B R74, R140.reuse ;  /* 0x0000008cff4a723e */ /* 0x080fe200020004ff */
[----:B------:R-:W-:Y:S05]  /*63e0*/  WARPSYNC.ALL ;  /* 0x0000000000007948 */ /* 0x000fea0003800000 */
[----:B------:R-:W-:Y:S01]  /*63f0*/  R2UR UR4, R71 ;  /* 0x00000000470472ca */ /* 0x000fe200000e0000 */
[--C-:B------:R-:W-:Y:S01]  /*6400*/  HADD2.F32 R72, -RZ, R74.reuse.H0_H0 ;  /* 0x2000004aff487230 */ /* 0x100fe20000004100 */
[----:B------:R-:W-:Y:S01]  /*6410*/  F2FP.F16.E5M2.UNPACK_B R76, R140.H1 ;  /* 0x0000008cff4c723e */ /* 0x000fe200030004ff */
[----:B------:R-:W-:Y:S01]  /*6420*/  HADD2.F32 R75, -RZ, R74.H1_H1 ;  /* 0x3000004aff4b7230 */ /* 0x000fe20000004100 */
[-C--:B------:R-:W-:Y:S01]  /*6430*/  F2FP.F16.E5M2.UNPACK_B R78, R141.reuse ;  /* 0x0000008dff4e723e */ /* 0x080fe200020004ff */
[----:B------:R-:W-:Y:S01]  /*6440*/  BSSY.RECONVERGENT B0, `(.L_x_107) ;  /* 0x000011d000007945 */ /* 0x000fe20003800200 */
[----:B------:R-:W-:Y:S01]  /*6450*/  F2FP.F16.E5M2.UNPACK_B R80, R141.H1 ;  /* 0x0000008dff50723e */ /* 0x000fe200030004ff */
[----:B------:R-:W-:Y:S01]  /*6460*/  HADD2.F32 R74, -RZ, R76.H0_H0 ;  /* 0x2000004cff4a7230 */ /* 0x000fe20000004100 */
[-C--:B------:R-:W-:Y:S01]  /*6470*/  F2FP.F16.E5M2.UNPACK_B R82, R142.reuse ;  /* 0x0000008eff52723e */ /* 0x080fe200020004ff */
[--C-:B------:R-:W-:Y:S01]  /*6480*/  HADD2.F32 R77, -RZ, R78.reuse.H0_H0 ;  /* 0x2000004eff4d7230 */ /* 0x100fe20000004100 */
[----:B------:R-:W-:Y:S01]  /*6490*/  F2FP.F16.E5M2.UNPACK_B R84, R142.H1 ;  /* 0x0000008eff54723e */ /* 0x000fe200030004ff */
[----:B------:R-:W-:Y:S01]  /*64a0*/  HADD2.F32 R78, -RZ, R78.H1_H1 ;  /* 0x3000004eff4e7230 */ /* 0x000fe20000004100 */
[-C--:B------:R-:W-:Y:S01]  /*64b0*/  F2FP.F16.E5M2.UNPACK_B R86, R143.reuse ;  /* 0x0000008fff56723e */ /* 0x080fe200020004ff */
[----:B-12---:R-:W3:Y:S01]  /*64c0*/  LDTM.x64 R4, tmem[UR4] ;  /* 0x00000004000479ee */ /* 0x006ee20008340000 */
[----:B------:R-:W-:Y:S01]  /*64d0*/  F2FP.F16.E5M2.UNPACK_B R88, R143.H1 ;  /* 0x0000008fff58723e */ /* 0x000fe200030004ff */
[----:B------:R-:W-:Y:S01]  /*64e0*/  HADD2.F32 R76, -RZ, R76.H1_H1 ;  /* 0x3000004cff4c7230 */ /* 0x000fe20000004100 */
[-C--:B------:R-:W-:Y:S01]  /*64f0*/  F2FP.F16.E5M2.UNPACK_B R90, R144.reuse ;  /* 0x00000090ff5a723e */ /* 0x080fe200020004ff */
[----:B------:R-:W-:Y:S01]  /*6500*/  HADD2.F32 R79, -RZ, R80.H0_H0 ;  /* 0x20000050ff4f7230 */ /* 0x000fe20000004100 */
[----:B------:R-:W-:Y:S01]  /*6510*/  F2FP.F16.E5M2.UNPACK_B R92, R144.H1 ;  /* 0x00000090ff5c723e */ /* 0x000fe200030004ff */
[--C-:B------:R-:W-:Y:S01]  /*6520*/  HADD2.F32 R81, -RZ, R82.reuse.H0_H0 ;  /* 0x20000052ff517230 */ /* 0x100fe20000004100 */
[----:B------:R-:W-:Y:S01]  /*6530*/  SHF.L.U32 R182, R164, 0x4, RZ ;  /* 0x00000004a4b67819 */ /* 0x000fe200000006ff */
[----:B------:R-:W-:Y:S01]  /*6540*/  HADD2.F32 R82, -RZ, R82.H1_H1 ;  /* 0x30000052ff527230 */ /* 0x000fe20000004100 */
[----:B------:R-:W-:Y:S01]  /*6550*/  SHF.L.U32 R188, R163, 0x4, RZ ;  /* 0x00000004a3bc7819 */ /* 0x000fe200000006ff */
[--C-:B------:R-:W-:Y:S01]  /*6560*/  HADD2.F32 R85, -RZ, R86.reuse.H0_H0 ;  /* 0x20000056ff557230 */ /* 0x100fe20000004100 */
[----:B------:R-:W-:Y:S01]  /*6570*/  IADD3 R176, PT, PT, R171, R182, RZ ;  /* 0x000000b6abb07210 */ /* 0x000fe20007ffe0ff */
[----:B------:R-:W-:Y:S01]  /*6580*/  HADD2.F32 R86, -RZ, R86.H1_H1 ;  /* 0x30000056ff567230 */ /* 0x000fe20000004100 */
[----:B------:R-:W-:Y:S01]  /*6590*/  SHF.L.U32 R183, R169, 0x4, RZ ;  /* 0x00000004a9b77819 */ /* 0x000fe200000006ff */
[--C-:B------:R-:W-:Y:S01]  /*65a0*/  HADD2.F32 R89, -RZ, R90.reuse.H0_H0 ;  /* 0x2000005aff597230 */ /* 0x100fe20000004100 */
[----:B------:R-:W-:Y:S01]  /*65b0*/  F2FP.F16.E5M2.UNPACK_B R94, R145 ;  /* 0x00000091ff5e723e */ /* 0x000fe200020004ff */
[----:B------:R-:W-:Y:S01]  /*65c0*/  HADD2.F32 R90, -RZ, R90.H1_H1 ;  /* 0x3000005aff5a7230 */ /* 0x000fe20000004100 */
[----:B------:R-:W-:Y:S01]  /*65d0*/  IADD3 R178, PT, PT, R183, R176, RZ ;  /* 0x000000b0b7b27210 */ /* 0x000fe20007ffe0ff */
[----:B------:R-:W-:Y:S01]  /*65e0*/  HADD2.F32 R80, -RZ, R80.H1_H1 ;  /* 0x30000050ff507230 */ /* 0x000fe20000004100 */
[----:B------:R-:W-:Y:S01]  /*65f0*/  F2FP.F16.E5M2.UNPACK_B R98, R146 ;  /* 0x00000092ff62723e */ /* 0x000fe200020004ff */
[--C-:B------:R-:W-:Y:S01]  /*6600*/  HADD2.F32 R93, -RZ, R94.reuse.H0_H0 ;  /* 0x2000005eff5d7230 */ /* 0x100fe20000004100 */
[----:B------:R-:W-:Y:S01]  /*6610*/  F2FP.F16.E5M2.UNPACK_B R102, R147 ;  /* 0x00000093ff66723e */ /* 0x000fe200020004ff */
[----:B------:R-:W-:Y:S01]  /*6620*/  HADD2.F32 R94, -RZ, R94.H1_H1 ;  /* 0x3000005eff5e7230 */ /* 0x000fe20000004100 */
[----:B------:R-:W-:Y:S01]  /*6630*/  F2FP.F16.E5M2.UNPACK_B R106, R148 ;  /* 0x00000094ff6a723e */ /* 0x000fe200020004ff */
[C---:B---3--:R-:W-:Y:S01]  /*6640*/  FMUL R0, R70.reuse, R4 ;  /* 0x0000000446007220 */ /* 0x048fe20000400000 */
[C---:B------:R-:W-:Y:S01]  /*6650*/  FMUL R2, R70.reuse, R5 ;  /* 0x0000000546027220 */ /* 0x040fe20000400000 */
[C---:B------:R-:W-:Y:S01]  /*6660*/  FMUL R4, R70.reuse, R8 ;  /* 0x0000000846047220 */ /* 0x040fe20000400000 */
[C---:B------:R-:W-:Y:S01]  /*6670*/  FMUL R5, R70.reuse, R9 ;  /* 0x0000000946057220 */ /* 0x040fe20000400000 */
[C---:B------:R-:W-:Y:S01]  /*6680*/  FFMA R0, R73.reuse, R72, R0 ;  /* 0x0000004849007223 */ /* 0x040fe20000000000 */
[C---:B------:R-:W-:Y:S01]  /*6690*/  FFMA R2, R73.reuse, R75, R2 ;  /* 0x0000004b49027223 */ /* 0x040fe20000000002 */
[C---:B------:R-:W-:Y:S01]  /*66a0*/  FMUL R8, R70.reuse, R12 ;  /* 0x0000000c46087220 */ /* 0x040fe20000400000 */
[C---:B------:R-:W-:Y:S01]  /*66b0*/  FMUL R9, R70.reuse, R13 ;  /* 0x0000000d46097220 */ /* 0x040fe20000400000 */
[C---:B------:R-:W-:Y:S01]  /*66c0*/  FMUL R12, R70.reuse, R16 ;  /* 0x00000010460c7220 */ /* 0x040fe20000400000 */
[C---:B------:R-:W-:Y:S01]  /*66d0*/  FMUL R13, R70.reuse, R17 ;  /* 0x00000011460d7220 */ /* 0x040fe20000400000 */
[C---:B------:R-:W-:Y:S01]  /*66e0*/  FMUL R16, R70.reuse, R20 ;  /* 0x0000001446107220 */ /* 0x040fe20000400000 */
[C---:B------:R-:W-:Y:S01]  /*66f0*/  FMUL R17, R70.reuse, R21 ;  /* 0x0000001546117220 */ /* 0x040fe20000400000 */
[C---:B------:R-:W-:Y:S01]  /*6700*/  FMUL R20, R70.reuse, R24 ;  /* 0x0000001846147220 */ /* 0x040fe20000400000 */
[C---:B------:R-:W-:Y:S01]  /*6710*/  FMUL R21, R70.reuse, R25 ;  /* 0x0000001946157220 */ /* 0x040fe20000400000 */
[--C-:B------:R-:W-:Y:S02]  /*6720*/  HADD2.F32 R97, -RZ, R98.reuse.H0_H0 ;  /* 0x20000062ff617230 */ /* 0x100fe40000004100 */
[C---:B------:R-:W-:Y:S01]  /*6730*/  FMUL R24, R70.reuse, R28 ;  /* 0x0000001c46187220 */ /* 0x040fe20000400000 */
[----:B------:R-:W-:Y:S02]  /*6740*/  HADD2.F32 R98, -RZ, R98.H1_H1 ;  /* 0x30000062ff627230 */ /* 0x000fe40000004100 */
[C---:B------:R-:W-:Y:S01]  /*6750*/  FMUL R25, R70.reuse, R29 ;  /* 0x0000001d46197220 */ /* 0x040fe20000400000 */
[--C-:B------:R-:W-:Y:S02]  /*6760*/  HADD2.F32 R101, -RZ, R102.reuse.H0_H0 ;  /* 0x20000066ff657230 */ /* 0x100fe40000004100 */
[C---:B------:R-:W-:Y:S01]  /*6770*/  FMUL R28, R70.reuse, R32 ;  /* 0x00000020461c7220 */ /* 0x040fe20000400000 */
[----:B------:R-:W-:Y:S02]  /*6780*/  HADD2.F32 R102, -RZ, R102.H1_H1 ;  /* 0x30000066ff667230 */ /* 0x000fe40000004100 */
[C---:B------:R-:W-:Y:S01]  /*6790*/  FMUL R29, R70.reuse, R33 ;  /* 0x00000021461d7220 */ /* 0x040fe20000400000 */
[--C-:B------:R-:W-:Y:S02]  /*67a0*/  HADD2.F32 R105, -RZ, R106.reuse.H0_H0 ;  /* 0x2000006aff697230 */ /* 0x100fe40000004100 */
[C---:B------:R-:W-:Y:S01]  /*67b0*/  FMUL R32, R70.reuse, R36 ;  /* 0x0000002446207220 */ /* 0x040fe20000400000 */
[----:B------:R-:W-:Y:S01]  /*67c0*/  F2FP.F16.E5M2.UNPACK_B R96, R145.H1 ;  /* 0x00000091ff60723e */ /* 0x000fe200030004ff */
[----:B------:R-:W-:Y:S02]  /*67d0*/  HADD2.F32 R106, -RZ, R106.H1_H1 ;  /* 0x3000006aff6a7230 */ /* 0x000fe40000004100 */
[C---:B------:R-:W-:Y:S01]  /*67e0*/  FMUL R33, R70.reuse, R37 ;  /* 0x0000002546217220 */ /* 0x040fe20000400000 */
[C---:B------:R-:W-:Y:S01]  /*67f0*/  FMUL R36, R70.reuse, R40 ;  /* 0x0000002846247220 */ /* 0x040fe20000400000 */
[----:B------:R-:W-:Y:S01]  /*6800*/  F2FP.F16.E5M2.UNPACK_B R100, R146.H1 ;  /* 0x00000092ff64723e */ /* 0x000fe200030004ff */
        /* <DEDUP_REMOVED lines=8> */
[----:B------:R-:W-:Y:S01]  /*6890*/  F2FP.F16.E5M2.UNPACK_B R110, R149 ;  /* 0x00000095ff6e723e */ /* 0x000fe200020004ff */
[C---:B------:R-:W-:Y:S01]  /*68a0*/  FMUL R49, R70.reuse, R53 ;  /* 0x0000003546317220 */ /* 0x040fe20000400000 */
[C---:B------:R-:W-:Y:S01]  /*68b0*/  FMUL R52, R70.reuse, R56 ;  /* 0x0000003846347220 */ /* 0x040fe20000400000 */
[----:B------:R-:W-:Y:S01]  /*68c0*/  F2FP.F16.E5M2.UNPACK_B R112, R149.H1 ;  /* 0x00000095ff70723e */ /* 0x000fe200030004ff */
[C---:B------:R-:W-:Y:S01]  /*68d0*/  FMUL R53, R70.reuse, R57 ;  /* 0x0000003946357220 */ /* 0x040fe20000400000 */
[--C-:B------:R-:W-:Y:S02]  /*68e0*/  HADD2.F32 R109, -RZ, R110.reuse.H0_H0 ;  /* 0x2000006eff6d7230 */ /* 0x100fe40000004100 */
[C---:B------:R-:W-:Y:S01]  /*68f0*/  FMUL R56, R70.reuse, R60 ;  /* 0x0000003c46387220 */ /* 0x040fe20000400000 */
[----:B------:R-:W-:Y:S01]  /*6900*/  F2FP.F16.E5M2.UNPACK_B R114, R150 ;  /* 0x00000096ff72723e */ /* 0x000fe200020004ff */
[----:B------:R-:W-:Y:S02]  /*6910*/  HADD2.F32 R110, -RZ, R110.H1_H1 ;  /* 0x3000006eff6e7230 */ /* 0x000fe40000004100 */
[C---:B------:R-:W-:Y:S01]  /*6920*/  FMUL R57, R70.reuse, R61 ;  /* 0x0000003d46397220 */ /* 0x040fe20000400000 */
[C---:B------:R-:W-:Y:S01]  /*6930*/  FMUL R60, R70.reuse, R64 ;  /* 0x00000040463c7220 */ /* 0x040fe20000400000 */
[----:B------:R-:W-:Y:S01]  /*6940*/  F2FP.F16.E5M2.UNPACK_B R116, R150.H1 ;  /* 0x00000096ff74723e */ /* 0x000fe200030004ff */
[--C-:B------:R-:W-:Y:S02]  /*6950*/  HADD2.F32 R113, -RZ, R114.reuse.H0_H0 ;  /* 0x20000072ff717230 */ /* 0x100fe40000004100 */
[C---:B------:R-:W-:Y:S01]  /*6960*/  FMUL R61, R70.reuse, R65 ;  /* 0x00000041463d7220 */ /* 0x040fe20000400000 */
[----:B------:R-:W-:Y:S02]  /*6970*/  HADD2.F32 R114, -RZ, R114.H1_H1 ;  /* 0x30000072ff727230 */ /* 0x000fe40000004100 */
[C---:B------:R-:W-:Y:S01]  /*6980*/  FMUL R3, R70.reuse, R6 ;  /* 0x0000000646037220 */ /* 0x040fe20000400000 */
[----:B------:R-:W-:Y:S01]  /*6990*/  F2FP.F16.E5M2.UNPACK_B R118, R151 ;  /* 0x00000097ff76723e */ /* 0x000fe200020004ff */
[C---:B------:R-:W-:Y:S01]  /*69a0*/  FMUL R7, R70.reuse, R7 ;  /* 0x0000000746077220 */ /* 0x040fe20000400000 */
[C---:B------:R-:W-:Y:S01]  /*69b0*/  FMUL R6, R70.reuse, R10 ;  /* 0x0000000a46067220 */ /* 0x040fe20000400000 */
[----:B------:R-:W-:Y:S01]  /*69c0*/  F2FP.F16.E5M2.UNPACK_B R120, R151.H1 ;  /* 0x00000097ff78723e */ /* 0x000fe200030004ff */
[C---:B------:R-:W-:Y:S01]  /*69d0*/  FFMA R3, R73.reuse, R74, R3 ;  /* 0x0000004a49037223 */ /* 0x040fe20000000003 */
[C---:B------:R-:W-:Y:S01]  /*69e0*/  FFMA R7, R73.reuse, R76, R7 ;  /* 0x0000004c49077223 */ /* 0x040fe20000000007 */
[----:B------:R-:W-:Y:S01]  /*69f0*/  F2FP.F16.E5M2.UNPACK_B R122, R152 ;  /* 0x00000098ff7a723e */ /* 0x000fe200020004ff */
[C---:B------:R-:W-:Y:S01]  /*6a00*/  FFMA R4, R73.reuse, R77, R4 ;  /* 0x0000004d49047223 */ /* 0x040fe20000000004 */
[C---:B------:R-:W-:Y:S01]  /*6a10*/  FFMA R5, R73.reuse, R78, R5 ;  /* 0x0000004e49057223 */ /* 0x040fe20000000005 */
[----:B------:R-:W-:Y:S01]  /*6a20*/  F2FP.F16.E5M2.UNPACK_B R124, R152.H1 ;  /* 0x00000098ff7c723e */ /* 0x000fe200030004ff */
[----:B------:R-:W-:Y:S01]  /*6a30*/  FFMA R6, R73, R79, R6 ;  /* 0x0000004f49067223 */ /* 0x000fe20000000006 */
[----:B------:R-:W-:Y:S01]  /*6a40*/  F2FP.SATFINITE.E5M2.F32.PACK_AB_MERGE_C R179, R7, R3, RZ ;  /* 0x0000000307b3723e */ /* 0x000fe200048060ff */
[----:B------:R-:W-:Y:S02]  /*6a50*/  HADD2.F32 R117, -RZ, R118.H0_H0 ;  /* 0x20000076ff757230 */ /* 0x000fe40000004100 */
[----:B------:R-:W-:Y:S01]  /*6a60*/  FMUL R11, R70, R11 ;  /* 0x0000000b460b7220 */ /* 0x000fe20000400000 */
[----:B------:R-:W-:Y:S01]  /*6a70*/  HADD2.F32 R83, -RZ, R84.H0_H0 ;  /* 0x20000054ff537230 */ /* 0x000fe20000004100 */
[----:B------:R-:W-:Y:S01]  /*6a80*/  F2FP.SATFINITE.E5M2.F32.PACK_AB_MERGE_C R184, R2, R0, R179 ;  /* 0x0000000002b8723e */ /* 0x000fe200048060b3 */
[----:B------:R-:W-:Y:S01]  /*6a90*/  HADD2.F32 R118, -RZ, R118.H1_H1 ;  /* 0x30000076ff767230 */ /* 0x000fe20000004100 */
[----:B------:R-:W-:Y:S01]  /*6aa0*/  IADD3 R179, PT, PT, R171, R188, RZ ;  /* 0x000000bcabb37210 */ /* 0x000fe20007ffe0ff */
[C---:B------:R-:W-:Y:S01]  /*6ab0*/  FFMA R11, R73.reuse, R80, R11 ;  /* 0x00000050490b7223 */ /* 0x040fe2000000000b */
[C---:B------:R-:W-:Y:S01]  /*6ac0*/  FFMA R8, R73.reuse, R81, R8 ;  /* 0x0000005149087223 */ /* 0x040fe20000000008 */
[----:B------:R-:W-:Y:S01]  /*6ad0*/  FFMA R9, R73, R82, R9 ;  /* 0x0000005249097223 */ /* 0x000fe20000000009 */
[----:B------:R-:W-:Y:S02]  /*6ae0*/  HADD2.F32 R121, -RZ, R122.H0_H0 ;  /* 0x2000007aff797230 */ /* 0x000fe40000004100 */
[C---:B------:R-:W-:Y:S01]  /*6af0*/  FMUL R10, R70.reuse, R14 ;  /* 0x0000000e460a7220 */ /* 0x040fe20000400000 */
[----:B------:R-:W-:Y:S01]  /*6b00*/  HADD2.F32 R84, -RZ, R84.H1_H1 ;  /* 0x30000054ff547230 */ /* 0x000fe20000004100 */
[----:B------:R-:W-:Y:S01]  /*6b10*/  F2FP.SATFINITE.E5M2.F32.PACK_AB_MERGE_C R185, R11, R6, RZ ;  /* 0x000000060bb9723e */ /* 0x000fe200048060ff */
[----:B------:R-:W-:Y:S02]  /*6b20*/  HADD2.F32 R122, -RZ, R122.H1_H1 ;  /* 0x3000007aff7a7230 */ /* 0x000fe40000004100 */
[----:B------:R-:W-:Y:S01]  /*6b30*/  FFMA R10, R73, R83, R10 ;  /* 0x00000053490a7223 */ /* 0x000fe2000000000a */
[C---:B------:R-:W-:Y:S01]  /*6b40*/  FMUL R15, R70.reuse, R15 ;  /* 0x0000000f460f7220 */ /* 0x040fe20000400000 */
[--C-:B------:R-:W-:Y:S01]  /*6b50*/  HADD2.F32 R87, -RZ, R88.reuse.H0_H0 ;  /* 0x20000058ff577230 */ /* 0x100fe20000004100 */
[----:B------:R-:W-:Y:S01]  /*6b60*/  F2FP.SATFINITE.E5M2.F32.PACK_AB_MERGE_C R185, R5, R4, R185 ;  /* 0x0000000405b9723e */ /* 0x000fe200048060b9 */
[----:B------:R-:W-:Y:S02]  /*6b70*/  HADD2.F32 R88, -RZ, R88.H1_H1 ;  /* 0x30000058ff587230 */ /* 0x000fe40000004100 */
[C---:B------:R-:W-:Y:S01]  /*6b80*/  FFMA R15, R73.reuse, R84, R15 ;  /* 0x00000054490f7223 */ /* 0x040fe2000000000f */
[C---:B------:R-:W-:Y:S01]  /*6b90*/  FFMA R12, R73.reuse, R85, R12 ;  /* 0x00000055490c7223 */ /* 0x040fe2000000000c */
[----:B------:R-:W-:Y:S01]  /*6ba0*/  FFMA R13, R73, R86, R13 ;  /* 0x00000056490d7223 */ /* 0x000fe2000000000d */
[C---:B------:R-:W-:Y:S01]  /*6bb0*/  FMUL R14, R70.reuse, R18 ;  /* 0x00000012460e7220 */ /* 0x040fe20000400000 */
[----:B------:R-:W-:Y:S01]  /*6bc0*/  F2FP.F16.E5M2.UNPACK_B R126, R153 ;  /* 0x00000099ff7e723e */ /* 0x000fe200020004ff */
[C---:B------:R-:W-:Y:S01]  /*6bd0*/  FMUL R19, R70.reuse, R19 ;  /* 0x0000001346137220 */ /* 0x040fe20000400000 */
[----:B------:R-:W-:Y:S01]  /*6be0*/  HADD2.F32 R91, -RZ, R92.H0_H0 ;  /* 0x2000005cff5b7230 */ /* 0x000fe20000004100 */
[----:B------:R-:W-:Y:S01]  /*6bf0*/  F2FP.SATFINITE.E5M2.F32.PACK_AB_MERGE_C R186, R15, R10, RZ ;  /* 0x0000000a0fba723e */ /* 0x000fe200048060ff */
[C---:B------:R-:W-:Y:S01]  /*6c00*/  FFMA R14, R73.reuse, R87, R14 ;  /* 0x00000057490e7223 */ /* 0x040fe2000000000e */
[C---:B------:R-:W-:Y:S01]  /*6c10*/  FFMA R19, R73.reuse, R88, R19 ;  /* 0x0000005849137223 */ /* 0x040fe20000000013 */
[C---:B------:R-:W-:Y:S01]  /*6c20*/  FFMA R16, R73.reuse, R89, R16 ;  /* 0x0000005949107223 */ /* 0x040fe20000000010 */
[----:B------:R-:W-:Y:S01]  /*6c30*/  F2FP.F16.E5M2.UNPACK_B R128, R153.H1 ;  /* 0x00000099ff80723e */ /* 0x000fe200030004ff */
[----:B------:R-:W-:Y:S01]  /*6c40*/  FFMA R17, R73, R90, R17 ;  /* 0x0000005a49117223 */ /* 0x000fe20000000011 */
[----:B------:R-:W-:Y:S01]  /*6c50*/  F2FP.SATFINITE.E5M2.F32.PACK_AB_MERGE_C R186, R9, R8, R186 ;  /* 0x0000000809ba723e */ /* 0x000fe200048060ba */
[--C-:B------:R-:W-:Y:S01]  /*6c60*/  HADD2.F32 R125, -RZ, R126.reuse.H0_H0 ;  /* 0x2000007eff7d7230 */ /* 0x100fe20000004100 */
[----:B------:R-:W-:Y:S01]  /*6c70*/  F2FP.SATFINITE.E5M2.F32.PACK_AB_MERGE_C R187, R19, R14, RZ ;  /* 0x0000000e13bb723e */ /* 0x000fe200048060ff */
[----:B------:R-:W-:Y:S02]  /*6c80*/  HADD2.F32 R126, -RZ, R126.H1_H1 ;  /* 0x3000007eff7e7230 */ /* 0x000fe40000004100 */
[C---:B------:R-:W-:Y:S01]  /*6c90*/  FMUL R18, R70.reuse, R22 ;  /* 0x0000001646127220 */ /* 0x040fe20000400000 */
[----:B------:R-:W-:Y:S01]  /*6ca0*/  HADD2.F32 R92, -RZ, R92.H1_H1 ;  /* 0x3000005cff5c7230 */ /* 0x000fe20000004100 */
[----:B------:R-:W-:Y:S01]  /*6cb0*/  F2FP.SATFINITE.E5M2.F32.PACK_AB_MERGE_C R187, R13, R12, R187 ;  /* 0x0000000c0dbb723e */ /* 0x000fe200048060bb */
[C---:B------:R-:W-:Y:S01]  /*6cc0*/  FMUL R23, R70.reuse, R23 ;  /* 0x0000001746177220 */ /* 0x040fe20000400000 */
[--C-:B------:R-:W-:Y:S02]  /*6cd0*/  HADD2.F32 R95, -RZ, R96.reuse.H0_H0 ;  /* 0x20000060ff5f7230 */ /* 0x100fe40000004100 */
[C---:B------:R-:W-:Y:S01]  /*6ce0*/  FFMA R18, R73.reuse, R91, R18 ;  /* 0x0000005b49127223 */ /* 0x040fe20000000012 */
[----:B------:R-:W-:Y:S01]  /*6cf0*/  HADD2.F32 R96, -RZ, R96.H1_H1 ;  /* 0x30000060ff607230 */ /* 0x000fe20000004100 */
[----:B------:R1:W-:Y:S01]  /*6d00*/  STS.128 [R137+UR44+0x8200], R184 ;  /* 0x008200b889007988 */ /* 0x0003e20008000c2c */
        /* <DEDUP_REMOVED lines=48> */
[----:B------:R1:W-:Y:S01]  /*7010*/  STS.128 [R176+0x8010], R192 ;  /* 0x008010c0b0007388 */ /* 0x0003e20000000c00 */
[C---:B------:R-:W-:Y:S01]  /*7020*/  FFMA R39, R73.reuse, R108, R39 ;  /* 0x0000006c49277223 */ /* 0x040fe20000000027 */
[C---:B------:R-:W-:Y:S01]  /*7030*/  FFMA R36, R73.reuse, R109, R36 ;  /* 0x0000006d49247223 */ /* 0x040fe20000000024 */
[----:B------:R-:W-:Y:S01]  /*7040*/  FFMA R37, R73, R110, R37 ;  /* 0x0000006e49257223 */ /* 0x000fe20000000025 */
[----:B------:R-:W-:Y:S01]  /*7050*/  FMUL R38, R70, R42 ;  /* 0x0000002a46267220 */ /* 0x000fe20000400000 */
[----:B------:R-:W-:Y:S01]  /*7060*/  ISETP.NE.AND P0, PT, R174, RZ, PT ;  /* 0x000000ffae00720c */ /* 0x000fe20003f05270 */
[C---:B------:R-:W-:Y:S01]  /*7070*/  FMUL R43, R70.reuse, R43 ;  /* 0x0000002b462b7220 */ /* 0x040fe20000400000 */
[--C-:B------:R-:W-:Y:S01]  /*7080*/  HADD2.F32 R115, -RZ, R116.reuse.H0_H0 ;  /* 0x20000074ff737230 */ /* 0x100fe20000004100 */
[----:B------:R-:W-:Y:S01]  /*7090*/  F2FP.SATFINITE.E5M2.F32.PACK_AB_MERGE_C R196, R39, R34, RZ ;  /* 0x0000002227c4723e */ /* 0x000fe200048060ff */
[C---:B------:R-:W-:Y:S01]  /*70a0*/  FFMA R38, R73.reuse, R111, R38 ;  /* 0x0000006f49267223 */ /* 0x040fe20000000026 */
[C---:B------:R-:W-:Y:S01]  /*70b0*/  FFMA R43, R73.reuse, R112, R43 ;  /* 0x00000070492b7223 */ /* 0x040fe2000000002b */
[----:B------:R-:W-:Y:S01]  /*70c0*/  FFMA R40, R73, R113, R40 ;  /* 0x0000007149287223 */ /* 0x000fe20000000028 */
[----:B------:R-:W-:Y:S01]  /*70d0*/  F2FP.SATFINITE.E5M2.F32.PACK_AB_MERGE_C R196, R33, R32, R196 ;  /* 0x0000002021c4723e */ /* 0x000fe200048060c4 */
[----:B------:R-:W-:Y:S01]  /*70e0*/  FFMA R41, R73, R114, R41 ;  /* 0x0000007249297223 */ /* 0x000fe20000000029 */
[----:B------:R-:W-:Y:S01]  /*70f0*/  HADD2.F32 R116, -RZ, R116.H1_H1 ;  /* 0x30000074ff747230 */ /* 0x000fe20000004100 */
[----:B------:R-:W-:Y:S01]  /*7100*/  F2FP.SATFINITE.E5M2.F32.PACK_AB_MERGE_C R197, R43, R38, RZ ;  /* 0x000000262bc5723e */ /* 0x000fe200048060ff */
[C---:B------:R-:W-:Y:S01]  /*7110*/  FMUL R42, R70.reuse, R46 ;  /* 0x0000002e462a7220 */ /* 0x040fe20000400000 */
[C---:B------:R-:W-:Y:S01]  /*7120*/  FMUL R47, R70.reuse, R47 ;  /* 0x0000002f462f7220 */ /* 0x040fe20000400000 */
[--C-:B------:R-:W-:Y:S01]  /*7130*/  HADD2.F32 R119, -RZ, R120.reuse.H0_H0 ;  /* 0x20000078ff777230 */ /* 0x100fe20000004100 */
[----:B------:R-:W-:Y:S01]  /*7140*/  F2FP.SATFINITE.E5M2.F32.PACK_AB_MERGE_C R197, R37, R36, R197 ;  /* 0x0000002425c5723e */ /* 0x000fe200048060c5 */
[C---:B------:R-:W-:Y:S01]  /*7150*/  FFMA R42, R73.reuse, R115, R42 ;  /* 0x00000073492a7223 */ /* 0x040fe2000000002a */
[C---:B------:R-:W-:Y:S01]  /*7160*/  FFMA R47, R73.reuse, R116, R47 ;  /* 0x00000074492f7223 */ /* 0x040fe2000000002f */
[----:B------:R-:W-:Y:S01]  /*7170*/  FFMA R44, R73, R117, R44 ;  /* 0x00000075492c7223 */ /* 0x000fe2000000002c */
[----:B------:R-:W-:Y:S01]  /*7180*/  ISETP.NE.AND P6, PT, R189, RZ, PT ;  /* 0x000000ffbd00720c */ /* 0x000fe20003fc5270 */
[----:B------:R-:W-:Y:S01]  /*7190*/  FFMA R45, R73, R118, R45 ;  /* 0x00000076492d7223 */ /* 0x000fe2000000002d */
[----:B------:R-:W-:Y:S01]  /*71a0*/  HADD2.F32 R120, -RZ, R120.H1_H1 ;  /* 0x30000078ff787230 */ /* 0x000fe20000004100 */
[----:B------:R-:W-:Y:S01]  /*71b0*/  F2FP.SATFINITE.E5M2.F32.PACK_AB_MERGE_C R198, R47, R42, RZ ;  /* 0x0000002a2fc6723e */ /* 0x000fe200048060ff */
[C---:B------:R-:W-:Y:S01]  /*71c0*/  FMUL R46, R70.reuse, R50 ;  /* 0x00000032462e7220 */ /* 0x040fe20000400000 */
[C---:B------:R-:W-:Y:S01]  /*71d0*/  FMUL R51, R70.reuse, R51 ;  /* 0x0000003346337220 */ /* 0x040fe20000400000 */
[--C-:B------:R-:W-:Y:S02]  /*71e0*/  HADD2.F32 R123, -RZ, R124.reuse.H0_H0 ;  /* 0x2000007cff7b7230 */ /* 0x100fe40000004100 */
[C---:B------:R-:W-:Y:S01]  /*71f0*/  FMUL R50, R70.reuse, R54 ;  /* 0x0000003646327220 */ /* 0x040fe20000400000 */
[C---:B------:R-:W-:Y:S01]  /*7200*/  FFMA R46, R73.reuse, R119, R46 ;  /* 0x00000077492e7223 */ /* 0x040fe2000000002e */
[----:B------:R-:W-:Y:S02]  /*7210*/  HADD2.F32 R124, -RZ, R124.H1_H1 ;  /* 0x3000007cff7c7230 */ /* 0x000fe40000004100 */
[C---:B------:R-:W-:Y:S01]  /*7220*/  FFMA R51, R73.reuse, R120, R51 ;  /* 0x0000007849337223 */ /* 0x040fe20000000033 */
[C---:B------:R-:W-:Y:S01]  /*7230*/  FMUL R55, R70.reuse, R55 ;  /* 0x0000003746377220 */ /* 0x040fe20000400000 */
[C---:B------:R-:W-:Y:S01]  /*7240*/  FFMA R48, R73.reuse, R121, R48 ;  /* 0x0000007949307223 */ /* 0x040fe20000000030 */
[C---:B------:R-:W-:Y:S01]  /*7250*/  FFMA R49, R73.reuse, R122, R49 ;  /* 0x0000007a49317223 */ /* 0x040fe20000000031 */
[--C-:B------:R-:W-:Y:S02]  /*7260*/  HADD2.F32 R127, -RZ, R128.reuse.H0_H0 ;  /* 0x20000080ff7f7230 */ /* 0x100fe40000004100 */
[C---:B------:R-:W-:Y:S01]  /*7270*/  FFMA R50, R73.reuse, R123, R50 ;  /* 0x0000007b49327223 */ /* 0x040fe20000000032 */
[----:B------:R-:W-:Y:S02]  /*7280*/  HADD2.F32 R128, -RZ, R128.H1_H1 ;  /* 0x30000080ff807230 */ /* 0x000fe40000004100 */
[C---:B------:R-:W-:Y:S01]  /*7290*/  FMUL R54, R70.reuse, R58 ;  /* 0x0000003a46367220 */ /* 0x040fe20000400000 */
        /* <DEDUP_REMOVED lines=16> */
[----:B------:R-:W-:Y:S01]  /*73a0*/  FFMA R63, R73, R132, R63 ;  /* 0x00000084493f7223 */ /* 0x000fe2000000003f */
[----:B------:R-:W-:Y:S01]  /*73b0*/  FMUL R67, R70, R67 ;  /* 0x0000004346437220 */ /* 0x000fe20000400000 */
[----:B------:R-:W-:Y:S01]  /*73c0*/  F2FP.SATFINITE.E5M2.F32.PACK_AB_MERGE_C R199, R51, R46, RZ ;  /* 0x0000002e33c7723e */ /* 0x000fe200048060ff */
[C---:B------:R-:W-:Y:S01]  /*73d0*/  FFMA R60, R73.reuse, R133, R60 ;  /* 0x00000085493c7223 */ /* 0x040fe2000000003c */
[C---:B------:R-:W-:Y:S01]  /*73e0*/  FFMA R61, R73.reuse, R134, R61 ;  /* 0x00000086493d7223 */ /* 0x040fe2000000003d */
[C---:B------:R-:W-:Y:S01]  /*73f0*/  FFMA R62, R73.reuse, R135, R62 ;  /* 0x00000087493e7223 */ /* 0x040fe2000000003e */
[----:B------:R-:W-:Y:S01]  /*7400*/  FFMA R67, R73, R136, R67 ;  /* 0x0000008849437223 */ /* 0x000fe20000000043 */
[----:B------:R-:W-:Y:S02]  /*7410*/  F2FP.SATFINITE.E5M2.F32.PACK_AB_MERGE_C R198, R41, R40, R198 ;  /* 0x0000002829c6723e */ /* 0x000fe400048060c6 */
[----:B------:R-:W-:Y:S02]  /*7420*/  F2FP.SATFINITE.E5M2.F32.PACK_AB_MERGE_C R199, R45, R44, R199 ;  /* 0x0000002c2dc7723e */ /* 0x000fe400048060c7 */
[----:B------:R-:W-:Y:S02]  /*7430*/  F2FP.SATFINITE.E5M2.F32.PACK_AB_MERGE_C R200, R55, R50, RZ ;  /* 0x0000003237c8723e */ /* 0x000fe400048060ff */
[----:B------:R-:W-:Y:S01]  /*7440*/  F2FP.SATFINITE.E5M2.F32.PACK_AB_MERGE_C R201, R59, R54, RZ ;  /* 0x000000363bc9723e */ /* 0x000fe200048060ff */
[----:B------:R1:W-:Y:S01]  /*7450*/  STS.128 [R179+0x8020], R196 ;  /* 0x008020c4b3007388 */ /* 0x0003e20000000c00 */
[----:B------:R-:W-:Y:S02]  /*7460*/  F2FP.SATFINITE.E5M2.F32.PACK_AB_MERGE_C R202, R63, R58, RZ ;  /* 0x0000003a3fca723e */ /* 0x000fe400048060ff */
[----:B------:R-:W-:Y:S02]  /*7470*/  F2FP.SATFINITE.E5M2.F32.PACK_AB_MERGE_C R203, R67, R62, RZ ;  /* 0x0000003e43cb723e */ /* 0x000fe400048060ff */
[----:B------:R-:W-:Y:S02]  /*7480*/  F2FP.SATFINITE.E5M2.F32.PACK_AB_MERGE_C R200, R49, R48, R200 ;  /* 0x0000003031c8723e */ /* 0x000fe400048060c8 */
[----:B------:R-:W-:Y:S02]  /*7490*/  F2FP.SATFINITE.E5M2.F32.PACK_AB_MERGE_C R201, R53, R52, R201 ;  /* 0x0000003435c9723e */ /* 0x000fe400048060c9 */
[----:B------:R-:W-:Y:S02]  /*74a0*/  F2FP.SATFINITE.E5M2.F32.PACK_AB_MERGE_C R202, R57, R56, R202 ;  /* 0x0000003839ca723e */ /* 0x000fe400048060ca */
[----:B------:R-:W-:Y:S02]  /*74b0*/  F2FP.SATFINITE.E5M2.F32.PACK_AB_MERGE_C R203, R61, R60, R203 ;  /* 0x0000003c3dcb723e */ /* 0x000fe400048060cb */
[----:B------:R-:W-:Y:S02]  /*74c0*/  LEA R190, R166, UR44, 0x3 ;  /* 0x0000002ca6be7c11 */ /* 0x000fe4000f8e18ff */
[----:B------:R-:W-:Y:S01]  /*74d0*/  @P6 SHF.L.U32 R191, R165, 0x1f, RZ ;  /* 0x0000001fa5bf6819 */ /* 0x000fe200000006ff */
[----:B------:R1:W-:Y:S01]  /*74e0*/  STS.128 [R178+0x8010], R200 ;  /* 0x008010c8b2007388 */ /* 0x0003e20000000c00 */
[----:B------:R-:W-:Y:S01]  /*74f0*/  @!PT LDS RZ, [RZ] ;  /* 0x00000000fffff984 */ /* 0x000fe20000000800 */
[----:B------:R-:W-:Y:S01]  /*7500*/  @!PT LDS RZ, [RZ] ;  /* 0x00000000fffff984 */ /* 0x000fe20000000800 */
[----:B------:R-:W-:Y:S01]  /*7510*/  @!PT LDS RZ, [RZ] ;  /* 0x00000000fffff984 */ /* 0x000fe20000000800 */
[----:B------:R-:W-:Y:S01]  /*7520*/  @!PT LDS RZ, [RZ] ;  /* 0x00000000fffff984 */ /* 0x000fe20000000800 */
[----:B------:R2:W-:Y:S07]  /*7530*/  MEMBAR.ALL.CTA ;  /* 0x0000000000007992 */ /* 0x0005ee0000008000 */
[----:B--2---:R-:W2:Y:S02]  /*7540*/  FENCE.VIEW.ASYNC.S ;  /* 0x00000000000073c6 */ /* 0x004ea40000000000 */
[----:B--2---:R-:W-:Y:S06]  /*7550*/  BAR.SYNC.DEFER_BLOCKING 0x1, 0x80 ;  /* 0x0042000000007b1d */ /* 0x004fec0000010000 */
[----:B------:R-:W-:Y:S05]  /*7560*/  @P0 BRA `(.L_x_108) ;  /* 0x0000000000280947 */ /* 0x000fea0003800000 */
[----:B------:R-:W-:Y:S01]  /*7570*/  UIADD3 UR4, UPT, UPT, UR44, 0x8200, URZ ;  /* 0x000082002c047890 */ /* 0x000fe2000fffe0ff */
[----:B------:R-:W-:Y:S05]  /*7580*/  UMOV UR51, UR36 ;  /* 0x0000002400337c82 */ /* 0x000fea0008000000 */
[----:B------:R-:W-:Y:S01]  /*7590*/  MOV R173, UR4 ;  /* 0x0000000400ad7c02 */ /* 0x000fe20008000f00 */
[----:B------:R-:W-:Y:S03]  /*75a0*/  UIADD3 UR4, UP0, UPT, UR62, 0x680, URZ ;  /* 0x000006803e047890 */ /* 0x000fe6000ff1e0ff */
[----:B------:R-:W-:Y:S01]  /*75b0*/  R2UR UR48, R173 ;  /* 0x00000000ad3072ca */ /* 0x000fe200000e0000 */
[----:B------:R-:W-:Y:S11]  /*75c0*/  UIADD3.X UR5, UPT, UPT, URZ, UR63, URZ, UP0, !UPT ;  /* 0x0000003fff057290 */ /* 0x000ff600087fe4ff */
[----:B------:R-:W-:Y:S01]  /*75d0*/  @!UPT UIADD3 URZ, UPT, UPT, URZ, URZ, URZ ;  /* 0x000000fffffff290 */ /* 0x000fe2000fffe0ff */
[----:B------:R2:W-:Y:S01]  /*75e0*/  UTMASTG.3D [UR48], [UR4] ;  /* 0x00000030040073b5 */ /* 0x0005e20008010000 */
[----:B------:R0:W-:Y:S01]  /*75f0*/  UTMACMDFLUSH ;  /* 0x00000000000079b7 */ /* 0x0001e20000000000 */
[----:B--2---:R-:W-:Y:S04]  /*7600*/  DEPBAR.LE SB0, 0x1 ;  /* 0x000080400000791a */ /* 0x004fe80000000000 */
.L_x_108:
[----:B------:R-:W-:Y:S05]  /*7610*/  BSYNC.RECONVERGENT B0 ;  /* 0x0000000000007941 */ /* 0x000fea0003800200 */
.L_x_107:
[----:B------:R-:W-:Y:S06]  /*7620*/  BAR.SYNC.DEFER_BLOCKING 0x1, 0x80 ;  /* 0x0042000000007b1d */ /* 0x000fec0000010000 */
[----:B------:R-:W2:Y:S01]  /*7630*/  @P6 SYNCS.PHASECHK.TRANS64.TRYWAIT P0, [R190+URZ+0x70], R191 ;  /* 0x000070bfbe0065a7 */ /* 0x000ea200080011ff */
[----:B------:R-:W-:Y:S01]  /*7640*/  BSSY B1, `(.L_x_109) ;  /* 0x0000023000017945 */ /* 0x000fe20003800000 */
[----:B--2---:R-:W-:Y:S03]  /*7650*/  @P6 SEL R180, RZ, 0x1, !P0 ;  /* 0x00000001ffb46807 */ /* 0x004fe60004000000 */
[----:B------:R-:W-:Y:S05]  /*7660*/  @!P6 BRA `(.L_x_110) ;  /* 0x000000000080e947 */ /* 0x000fea0003800000 */
[----:B------:R-:W-:Y:S01]  /*7670*/  ISETP.NE.AND P1, PT, R181, RZ, PT ;  /* 0x000000ffb500720c */ /* 0x000fe20003f25270 */
[----:B------:R-:W2:Y:S01]  /*7680*/  S2R R0, SR_CgaCtaId ;  /* 0x0000000000007919 */ /* 0x000ea20000008800 */
[----:B------:R-:W-:Y:S01]  /*7690*/  ISETP.NE.AND P0, PT, R180, RZ, PT ;  /* 0x000000ffb400720c */ /* 0x000fe20003f05270 */
[----:B------:R-:W-:Y:S10]  /*76a0*/  BSSY B0, `(.L_x_111) ;  /* 0x0000009000007945 */ /* 0x000ff40003800000 */
[----:B------:R-:W-:Y:S04]  /*76b0*/  @P1 IMAD R3, R166, 0x2000, R171 ;  /* 0x00002000a6031824 */ /* 0x000fe800078e02ab */
[C---:B------:R-:W-:Y:S01]  /*76c0*/  @P1 IMAD.IADD R6, R3.reuse, 0x1, R182 ;  /* 0x0000000103061824 */ /* 0x040fe200078e02b6 */
[----:B------:R-:W-:Y:S03]  /*76d0*/  @P1 IADD3 R4, PT, PT, R3, R188, RZ ;  /* 0x000000bc03041210 */ /* 0x000fe60007ffe0ff */
[----:B------:R-:W-:Y:S01]  /*76e0*/  @P1 IMAD.IADD R2, R183, 0x1, R6 ;  /* 0x00000001b7021824 */ /* 0x000fe200078e0206 */
[----:B------:R-:W-:Y:S06]  /*76f0*/  @P0 BRA `(.L_x_112) ;  /* 0x00000000000c0947 */ /* 0x000fec0003800000 */
[----:B------:R-:W-:Y:S04]  /*7700*/  SHF.L.U32 R5, R165, 0x1f, RZ ;  /* 0x0000001fa5057819 */ /* 0x000fe800000006ff */
[----:B------:R-:W3:Y:S02]  /*7710*/  SYNCS.PHASECHK.TRANS64.TRYWAIT P0, [R190+URZ+0x70], R5 ;  /* 0x00007005be0075a7 */ /* 0x000ee400080011ff */
[----:B---3--:R-:W-:Y:S05]  /*7720*/  @!P0 BRA `(.L_x_113) ;  /* 0x0000004c00188947 */ /* 0x008fea0003800000 */
.L_x_112:
[----:B------:R-:W-:Y:S05]  /*7730*/  BSYNC B0 ;  /* 0x0000000000007941 */ /* 0x000fea0003800000 */
.L_x_111:
[----:B------:R-:W-:Y:S01]  /*7740*/  ISETP.NE.AND P0, PT, R181, RZ, PT ;  /* 0x000000ffb500720c */ /* 0x000fe20003f05270 */
[----:B---3--:R-:W-:Y:S02]  /*7750*/  VIADD R5, R190, 0x90 ;  /* 0x00000090be057836 */ /* 0x008fe40000000000 */
[----:B------:R-:W-:Y:S03]  /*7760*/  VIADD R166, R166, 0x1 ;  /* 0x00000001a6a67836 */ /* 0x000fe60000000000 */
[----:B--2---:R-:W-:Y:S07]  /*7770*/  PRMT R0, R0, 0x654, R5 ;  /* 0x0000065400007816 */ /* 0x004fee0000000005 */
[----:B------:R2:W3:Y:S04]  /*7780*/  @P0 LDS.128 R140, [R3] ;  /* 0x00000000038c0984 */ /* 0x0004e80000000c00 */
[----:B------:R2:W4:Y:S04]  /*7790*/  @P0 LDS.128 R148, [R4+0x20] ;  /* 0x0000200004940984 */ /* 0x0005280000000c00 */
        /* <DEDUP_REMOVED lines=12> */
[----:B--234-:R-:W-:Y:S02]  /*7860*/  LOP3.LUT R165, R165, R0, RZ, 0x3c, !PT ;  /* 0x00000000a5a57212 */ /* 0x01cfe400078e3cff */
.L_x_110:
[----:B------:R-:W-:Y:S05]  /*7870*/  BSYNC B1 ;  /* 0x0000000000017941 */ /* 0x000fea0003800000 */
.L_x_109:
[----:B------:R-:W-:Y:S01]  /*7880*/  VIADD R0, R71, 0x40 ;  /* 0x0000004047007836 */ /* 0x000fe20000000000 */
[----:B------:R-:W-:Y:S04]  /*7890*/  BSSY.RECONVERGENT B6, `(.L_x_114) ;  /* 0x0000015000067945 */ /* 0x000fe80003800200 */
[----:B------:R-:W-:Y:S04]  /*78a0*/  SHF.R.U32.HI R0, RZ, 0x15, R0 ;  /* 0x00000015ff007819 */ /* 0x000fe80000011600 */
[----:B------:R-:W-:Y:S11]  /*78b0*/  LOP3.LUT P0, RZ, R0, 0x3, R159, 0x48, !PT ;  /* 0x0000000300ff7812 */ /* 0x000ff6000780489f */
[----:B------:R-:W-:Y:S02]  /*78c0*/  @!UPT UIADD3 URZ, UPT, UPT, URZ, URZ, URZ ;  /* 0x000000fffffff290 */ /* 0x000fe4000fffe0ff */
        /* <DEDUP_REMOVED lines=8> */
[----:B------:R-:W5:Y:S01]  /*7950*/  LDCU.64 UR4, c[0x4][0x18] ;  /* 0x01000300ff0477ac */ /* 0x000f620008000a00 */
[----:B--2---:R-:W-:Y:S01]  /*7960*/  MOV R5, UR9 ;  /* 0x0000000900057c02 */ /* 0x004fe20008000f00 */
[----:B------:R-:W-:Y:S01]  /*7970*/  IMAD.U32 R4, RZ, RZ, UR8 ;  /* 0x00000008ff047e24 */ /* 0x000fe2000f8e00ff */
[----:B---3--:R-:W-:Y:S01]  /*7980*/  MOV R7, UR7 ;  /* 0x0000000700077c02 */ /* 0x008fe20008000f00 */
[----:B------:R-:W-:Y:S01]  /*7990*/  IMAD.U32 R6, RZ, RZ, UR6 ;  /* 0x00000006ff067e24 */ /* 0x000fe2000f8e00ff */
[----:B-----5:R-:W-:Y:S01]  /*79a0*/  MOV R11, UR5 ;  /* 0x00000005000b7c02 */ /* 0x020fe20008000f00 */
[----:B------:R-:W-:Y:S02]  /*79b0*/  IMAD.U32 R10, RZ, RZ, UR4 ;  /* 0x00000004ff0a7e24 */ /* 0x000fe4000f8e00ff */
[----:B------:R-:W-:Y:S07]  /*79c0*/  LEPC R20, `(.L_x_115) ;  /* 0x000000001014794e */ /* 0x000fee0000000000 */
[----:B-1--4-:R-:W-:Y:S05]  /*79d0*/  CALL.ABS.NOINC R2 ;  /* 0x0000000002007343 */ /* 0x012fea0003c00000 */
.L_x_115:
[----:B------:R-:W-:Y:S05]  /*79e0*/  BSYNC.RECONVERGENT B6 ;  /* 0x0000000000067941 */ /* 0x000fea0003800200 */
.L_x_114:
[----:B------:R-:W-:Y:S01]  /*79f0*/  F2FP.F16.E5M2.UNPACK_B R4, R141 ;  /* 0x0000008dff04723e */ /* 0x000fe200020004ff */
[----:B------:R-:W-:Y:S05]  /*7a00*/  WARPSYNC.ALL ;  /* 0x0000000000007948 */ /* 0x000fea0003800000 */
[----:B------:R-:W-:Y:S01]  /*7a10*/  R2UR UR4, R71 ;  /* 0x00000000470472ca */ /* 0x000fe200000e0000 */
[--C-:B------:R-:W-:Y:S01]  /*7a20*/  HADD2.F32 R78, -RZ, R4.reuse.H0_H0 ;  /* 0x20000004ff4e7230 */ /* 0x100fe20000004100 */
[-C--:B------:R-:W-:Y:S01]  /*7a30*/  F2FP.F16.E5M2.UNPACK_B R0, R140.reuse ;  /* 0x0000008cff00723e */ /* 0x080fe200020004ff */
[----:B------:R-:W-:Y:S01]  /*7a40*/  HADD2.F32 R75, -RZ, R4.H1_H1 ;  /* 0x30000004ff4b7230 */ /* 0x000fe20000004100 */
[----:B------:R-:W-:Y:S01]  /*7a50*/  F2FP.F16.E5M2.UNPACK_B R4, R143 ;  /* 0x0000008fff04723e */ /* 0x000fe200020004ff */
[----:B------:R-:W-:Y:S01]  /*7a60*/  BSSY.RECONVERGENT B0, `(.L_x_116) ;  /* 0x0000116000007945 */ /* 0x000fe20003800200 */
[----:B------:R-:W-:Y:S01]  /*7a70*/  F2FP.F16.E5M2.UNPACK_B R3, R140.H1 ;  /* 0x0000008cff03723e */ /* 0x000fe200030004ff */
[--C-:B------:R-:W-:Y:S01]  /*7a80*/  HADD2.F32 R2, -RZ, R0.reuse.H0_H0 ;  /* 0x20000000ff027230 */ /* 0x100fe20000004100 */
[----:B-1----:R-:W-:Y:S01]  /*7a90*/  F2FP.F16.E5M2.UNPACK_B R127, R154 ;  /* 0x0000009aff7f723e */ /* 0x002fe200020004ff */
[----:B------:R-:W-:Y:S01]  /*7aa0*/  HADD2.F32 R72, -RZ, R0.H1_H1 ;  /* 0x30000000ff487230 */ /* 0x000fe20000004100 */
[----:B------:R-:W-:Y:S01]  /*7ab0*/  F2FP.F16.E5M2.UNPACK_B R0, R141.H1 ;  /* 0x0000008dff00723e */ /* 0x000fe200030004ff */
[--C-:B------:R-:W-:Y:S01]  /*7ac0*/  HADD2.F32 R74, -RZ, R3.reuse.H0_H0 ;  /* 0x20000003ff4a7230 */ /* 0x100fe20000004100 */
[----:B------:R-:W-:Y:S01]  /*7ad0*/  F2FP.F16.E5M2.UNPACK_B R117, R151.H1 ;  /* 0x00000097ff75723e */ /* 0x000fe200030004ff */
[----:B------:R-:W-:Y:S01]  /*7ae0*/  HADD2.F32 R76, -RZ, R3.H1_H1 ;  /* 0x30000003ff4c7230 */ /* 0x000fe20000004100 */
[-C--:B------:R-:W-:Y:S01]  /*7af0*/  F2FP.F16.E5M2.UNPACK_B R3, R142.reuse ;  /* 0x0000008eff03723e */ /* 0x080fe200020004ff */
[--C-:B------:R-:W-:Y:S01]  /*7b00*/  HADD2.F32 R80, -RZ, R0.reuse.H0_H0 ;  /* 0x20000000ff507230 */ /* 0x100fe20000004100 */
[----:B------:R-:W-:Y:S01]  /*7b10*/  ISETP.NE.AND P0, PT, R174, RZ, PT ;  /* 0x000000ffae00720c */ /* 0x000fe20003f05270 */
[----:B------:R-:W-:Y:S01]  /*7b20*/  HADD2.F32 R77, -RZ, R0.H1_H1 ;  /* 0x30000000ff4d7230 */ /* 0x000fe20000004100 */
[----:B------:R-:W-:Y:S01]  /*7b30*/  F2FP.F16.E5M2.UNPACK_B R0, R142.H1 ;  /* 0x0000008eff00723e */ /* 0x000fe200030004ff */
[--C-:B------:R-:W-:Y:S01]  /*7b40*/  HADD2.F32 R82, -RZ, R3.reuse.H0_H0 ;  /* 0x20000003ff527230 */ /* 0x100fe20000004100 */
[----:B------:R-:W-:Y:S01]  /*7b50*/  ISETP.NE.AND P6, PT, R189, RZ, PT ;  /* 0x000000ffbd00720c */ /* 0x000fe20003fc5270 */
[----:B------:R-:W-:Y:S01]  /*7b60*/  HADD2.F32 R79, -RZ, R3.H1_H1 ;  /* 0x30000003ff4f7230 */ /* 0x000fe20000004100 */
[----:B------:R-:W-:Y:S01]  /*7b70*/  F2FP.F16.E5M2.UNPACK_B R3, R143.H1 ;  /* 0x0000008fff03723e */ /* 0x000fe200030004ff */
[--C-:B------:R-:W-:Y:S02]  /*7b80*/  HADD2.F32 R84, -RZ, R0.reuse.H0_H0 ;  /* 0x20000000ff547230 */ /* 0x100fe40000004100 */
[----:B------:R-:W-:Y:S01]  /*7b90*/  HADD2.F32 R81, -RZ, R0.H1_H1 ;  /* 0x30000000ff517230 */ /* 0x000fe20000004100 */
[-C--:B------:R-:W-:Y:S01]  /*7ba0*/  F2FP.F16.E5M2.UNPACK_B R0, R144.reuse ;  /* 0x00000090ff00723e */ /* 0x080fe200020004ff */
[--C-:B------:R-:W-:Y:S02]  /*7bb0*/  HADD2.F32 R86, -RZ, R4.reuse.H0_H0 ;  /* 0x20000004ff567230 */ /* 0x100fe40000004100 */
[----:B------:R-:W-:Y:S01]  /*7bc0*/  HADD2.F32 R83, -RZ, R4.H1_H1 ;  /* 0x30000004ff537230 */ /* 0x000fe20000004100 */
[-C--:B------:R-:W-:Y:S01]  /*7bd0*/  F2FP.F16.E5M2.UNPACK_B R4, R145.reuse ;  /* 0x00000091ff04723e */ /* 0x080fe200020004ff */
[--C-:B------:R-:W-:Y:S02]  /*7be0*/  HADD2.F32 R90, -RZ, R0.reuse.H0_H0 ;  /* 0x20000000ff5a7230 */ /* 0x100fe40000004100 */
[----:B------:R-:W-:Y:S01]  /*7bf0*/  HADD2.F32 R87, -RZ, R0.H1_H1 ;  /* 0x30000000ff577230 */ /* 0x000fe20000004100 */
[----:B------:R-:W-:Y:S01]  /*7c00*/  F2FP.F16.E5M2.UNPACK_B R0, R145.H1 ;  /* 0x00000091ff00723e */ /* 0x000fe200030004ff */
[--C-:B------:R-:W-:Y:S02]  /*7c10*/  HADD2.F32 R88, -RZ, R3.reuse.H0_H0 ;  /* 0x20000003ff587230 */ /* 0x100fe40000004100 */
[----:B------:R-:W-:Y:S01]  /*7c20*/  HADD2.F32 R85, -RZ, R3.H1_H1 ;  /* 0x30000003ff557230 */ /* 0x000fe20000004100 */
[----:B------:R-:W-:Y:S01]  /*7c30*/  F2FP.F16.E5M2.UNPACK_B R3, R144.H1 ;  /* 0x00000090ff03723e */ /* 0x000fe200030004ff */
[--C-:B------:R-:W-:Y:S02]  /*7c40*/  HADD2.F32 R96, -RZ, R0.reuse.H0_H0 ;  /* 0x20000000ff607230 */ /* 0x100fe40000004100 */
[----:B------:R-:W-:Y:S01]  /*7c50*/  HADD2.F32 R93, -RZ, R0.H1_H1 ;  /* 0x30000000ff5d7230 */ /* 0x000fe20000004100 */
[-C--:B------:R-:W-:Y:S01]  /*7c60*/  F2FP.F16.E5M2.UNPACK_B R0, R146.reuse.H1 ;  /* 0x00000092ff00723e */ /* 0x080fe200030004ff */
[--C-:B------:R-:W-:Y:S02]  /*7c70*/  HADD2.F32 R94, -RZ, R4.reuse.H0_H0 ;  /* 0x20000004ff5e7230 */ /* 0x100fe40000004100 */
[----:B------:R-:W-:Y:S01]  /*7c80*/  HADD2.F32 R91, -RZ, R4.H1_H1 ;  /* 0x30000004ff5b7230 */ /* 0x000fe20000004100 */
[----:B------:R-:W-:Y:S01]  /*7c90*/  F2FP.F16.E5M2.UNPACK_B R4, R147 ;  /* 0x00000093ff04723e */ /* 0x000fe200020004ff */
[--C-:B------:R-:W-:Y:S02]  /*7ca0*/  HADD2.F32 R92, -RZ, R3.reuse.H0_H0 ;  /* 0x20000003ff5c7230 */ /* 0x100fe40000004100 */
[----:B------:R-:W-:Y:S01]  /*7cb0*/  HADD2.F32 R89, -RZ, R3.H1_H1 ;  /* 0x30000003ff597230 */ /* 0x000fe20000004100 */
[----:B------:R-:W-:Y:S01]  /*7cc0*/  F2FP.F16.E5M2.UNPACK_B R3, R146 ;  /* 0x00000092ff03723e */ /* 0x000fe200020004ff */
[--C-:B------:R-:W-:Y:S02]  /*7cd0*/  HADD2.F32 R100, -RZ, R0.reuse.H0_H0 ;  /* 0x20000000ff647230 */ /* 0x100fe40000004100 */
[----:B------:R-:W-:Y:S01]  /*7ce0*/  HADD2.F32 R97, -RZ, R0.H1_H1 ;  /* 0x30000000ff617230 */ /* 0x000fe20000004100 */
[-C--:B------:R-:W-:Y:S01]  /*7cf0*/  F2FP.F16.E5M2.UNPACK_B R0, R148.reuse ;  /* 0x00000094ff00723e */ /* 0x080fe200020004ff */
[--C-:B------:R-:W-:Y:S02]  /*7d00*/  HADD2.F32 R102, -RZ, R4.reuse.H0_H0 ;  /* 0x20000004ff667230 */ /* 0x100fe40000004100 */
[----:B------:R-:W-:Y:S01]  /*7d10*/  HADD2.F32 R99, -RZ, R4.H1_H1 ;  /* 0x30000004ff637230 */ /* 0x000fe20000004100 */
[----:B------:R-:W-:Y:S01]  /*7d20*/  F2FP.F16.E5M2.UNPACK_B R4, R149 ;  /* 0x00000095ff04723e */ /* 0x000fe200020004ff */
[--C-:B------:R-:W-:Y:S02]  /*7d30*/  HADD2.F32 R98, -RZ, R3.reuse.H0_H0 ;  /* 0x20000003ff627230 */ /* 0x100fe40000004100 */
[----:B------:R-:W-:Y:S01]  /*7d40*/  HADD2.F32 R95, -RZ, R3.H1_H1 ;  /* 0x30000003ff5f7230 */ /* 0x000fe20000004100 */
[----:B------:R-:W-:Y:S01]  /*7d50*/  F2FP.F16.E5M2.UNPACK_B R3, R147.H1 ;  /* 0x00000093ff03723e */ /* 0x000fe200030004ff */
[--C-:B------:R-:W-:Y:S02]  /*7d60*/  HADD2.F32 R106, -RZ, R0.reuse.H0_H0 ;  /* 0x20000000ff6a7230 */ /* 0x100fe40000004100 */
[----:B------:R-:W-:Y:S01]  /*7d70*/  HADD2.F32 R103, -RZ, R0.H1_H1 ;  /* 0x30000000ff677230 */ /* 0x000fe20000004100 */
[----:B------:R-:W-:Y:S01]  /*7d80*/  F2FP.F16.E5M2.UNPACK_B R0, R148.H1 ;  /* 0x00000094ff00723e */ /* 0x000fe200030004ff */
[--C-:B------:R-:W-:Y:S02]  /*7d90*/  HADD2.F32 R110, -RZ, R4.reuse.H0_H0 ;  /* 0x20000004ff6e7230 */ /* 0x100fe40000004100 */
[----:B------:R-:W-:Y:S02]  /*7da0*/  HADD2.F32 R107, -RZ, R4.H1_H1 ;  /* 0x30000004ff6b7230 */ /* 0x000fe40000004100 */
[--C-:B------:R-:W-:Y:S01]  /*7db0*/  HADD2.F32 R104, -RZ, R3.reuse.H0_H0 ;  /* 0x20000003ff687230 */ /* 0x100fe20000004100 */
[----:B------:R-:W1:Y:S01]  /*7dc0*/  LDTM.x64 R4, tmem[UR4+0x40] ;  /* 0x00004004000479ee */ /* 0x000e620008340000 */
[----:B------:R-:W-:Y:S01]  /*7dd0*/  HADD2.F32 R101, -RZ, R3.H1_H1 ;  /* 0x30000003ff657230 */ /* 0x000fe20000004100 */
[----:B------:R-:W-:Y:S01]  /*7de0*/  F2FP.F16.E5M2.UNPACK_B R3, R149.H1 ;  /* 0x00000095ff03723e */ /* 0x000fe200030004ff */
        /* <DEDUP_REMOVED lines=14> */
[----:B------:R-:W-:Y:S01]  /*7ed0*/  F2FP.F16.E5M2.UNPACK_B R0, R152.H1 ;  /* 0x00000098ff00723e */ /* 0x000fe200030004ff */
[--C-:B------:R-:W-:Y:S02]  /*7ee0*/  HADD2.F32 R122, -RZ, R3.reuse.H0_H0 ;  /* 0x20000003ff7a7230 */ /* 0x100fe40000004100 */
[C---:B-1----:R-:W-:Y:S01]  /*7ef0*/  FMUL R7, R70.reuse, R7 ;  /* 0x0000000746077220 */ /* 0x042fe20000400000 */
        /* <DEDUP_REMOVED lines=10> */
[C---:B------:R-:W-:Y:S01]  /*7fa0*/  FMUL R0, R70.reuse, R4 ;  /* 0x0000000446007220 */ /* 0x040fe20000400000 */
[--C-:B------:R-:W-:Y:S01]  /*7fb0*/  HADD2.F32 R130, -RZ, R127.reuse.H0_H0 ;  /* 0x2000007fff827230 */ /* 0x100fe20000004100 */
[----:B------:R-:W-:Y:S01]  /*7fc0*/  F2FP.F16.E5M2.UNPACK_B R4, R155 ;  /* 0x0000009bff04723e */ /* 0x000fe200020004ff */
[----:B------:R-:W-:Y:S02]  /*7fd0*/  HADD2.F32 R127, -RZ, R127.H1_H1 ;  /* 0x3000007fff7f7230 */ /* 0x000fe40000004100 */
[C---:B------:R-:W-:Y:S01]  /*7fe0*/  FFMA R0, R73.reuse, R2, R0 ;  /* 0x0000000249007223 */ /* 0x040fe20000000000 */
[C---:B------:R-:W-:Y:S01]  /*7ff0*/  FMUL R2, R70.reuse, R5 ;  /* 0x0000000546027220 */ /* 0x040fe20000400000 */
[--C-:B------:R-:W-:Y:S01]  /*8000*/  HADD2.F32 R132, -RZ, R3.reuse.H0_H0 ;  /* 0x20000003ff847230 */ /* 0x100fe20000004100 */
[----:B------:R-:W-:Y:S01]  /*8010*/  F2FP.F16.E5M2.UNPACK_B R5, R155.H1 ;  /* 0x0000009bff05723e */ /* 0x000fe200030004ff */
[----:B------:R-:W-:Y:S02]  /*8020*/  HADD2.F32 R129, -RZ, R3.H1_H1 ;  /* 0x30000003ff817230 */ /* 0x000fe40000004100 */
[C---:B------:R-:W-:Y:S01]  /*8030*/  FFMA R2, R73.reuse, R72, R2 ;  /* 0x0000004849027223 */ /* 0x040fe20000000002 */
[--C-:B------:R-:W-:Y:S02]  /*8040*/  HADD2.F32 R72, -RZ, R4.reuse.H0_H0 ;  /* 0x20000004ff487230 */ /* 0x100fe40000004100 */
[C---:B------:R-:W-:Y:S01]  /*8050*/  FMUL R3, R70.reuse, R6 ;  /* 0x0000000646037220 */ /* 0x040fe20000400000 */
[----:B------:R-:W-:Y:S02]  /*8060*/  HADD2.F32 R131, -RZ, R4.H1_H1 ;  /* 0x30000004ff837230 */ /* 0x000fe40000004100 */
[C---:B------:R-:W-:Y:S01]  /*8070*/  FMUL R4, R70.reuse, R9 ;  /* 0x0000000946047220 */ /* 0x040fe20000400000 */
[--C-:B------:R-:W-:Y:S02]  /*8080*/  HADD2.F32 R133, -RZ, R5.reuse.H1_H1 ;  /* 0x30000005ff857230 */ /* 0x100fe40000004100 */
[C---:B------:R-:W-:Y:S01]  /*8090*/  FFMA R3, R73.reuse, R74, R3 ;  /* 0x0000004a49037223 */ /* 0x040fe20000000003 */
[----:B------:R-:W-:Y:S01]  /*80a0*/  FFMA R7, R73, R76, R7 ;  /* 0x0000004c49077223 */ /* 0x000fe20000000007 */
[----:B------:R-:W-:Y:S02]  /*80b0*/  HADD2.F32 R74, -RZ, R5.H0_H0 ;  /* 0x20000005ff4a7230 */ /* 0x000fe40000004100 */
[C---:B------:R-:W-:Y:S01]  /*80c0*/  FMUL R5, R70.reuse, R10 ;  /* 0x0000000a46057220 */ /* 0x040fe20000400000 */
[C---:B------:R-:W-:Y:S01]  /*80d0*/  FMUL R6, R70.reuse, R11 ;  /* 0x0000000b46067220 */ /* 0x040fe20000400000 */
[C---:B------:R-:W-:Y:S01]  /*80e0*/  FMUL R11, R70.reuse, R16 ;  /* 0x00000010460b7220 */ /* 0x040fe20000400000 */
[----:B------:R-:W-:Y:S01]  /*80f0*/  F2FP.SATFINITE.E5M2.F32.PACK_AB_MERGE_C R135, R7, R3, RZ ;  /* 0x000000030787723e */ /* 0x000fe200048060ff */
[C---:B------:R-:W-:Y:S01]  /*8100*/  FMUL R3, R70.reuse, R8 ;  /* 0x0000000846037220 */ /* 0x040fe20000400000 */
[C---:B------:R-:W-:Y:S01]  /*8110*/  FMUL R7, R70.reuse, R12 ;  /* 0x0000000c46077220 */ /* 0x040fe20000400000 */
[C---:B------:R-:W-:Y:S01]  /*8120*/  FMUL R8, R70.reuse, R13 ;  /* 0x0000000d46087220 */ /* 0x040fe20000400000 */
[C---:B------:R-:W-:Y:S01]  /*8130*/  FMUL R12, R70.reuse, R17 ;  /* 0x00000011460c7220 */ /* 0x040fe20000400000 */
[C---:B------:R-:W-:Y:S01]  /*8140*/  FFMA R3, R73.reuse, R78, R3 ;  /* 0x0000004e49037223 */ /* 0x040fe20000000003 */
[C---:B------:R-:W-:Y:S01]  /*8150*/  FFMA R4, R73.reuse, R75, R4 ;  /* 0x0000004b49047223 */ /* 0x040fe20000000004 */
[C---:B------:R-:W-:Y:S01]  /*8160*/  FFMA R5, R73.reuse, R80, R5 ;  /* 0x0000005049057223 */ /* 0x040fe20000000005 */
[C---:B------:R-:W-:Y:S01]  /*8170*/  FFMA R6, R73.reuse, R77, R6 ;  /* 0x0000004d49067223 */ /* 0x040fe20000000006 */
[C---:B------:R-:W-:Y:S01]  /*8180*/  FFMA R7, R73.reuse, R82, R7 ;  /* 0x0000005249077223 */ /* 0x040fe20000000007 */
[C---:B------:R-:W-:Y:S01]  /*8190*/  FFMA R8, R73.reuse, R79, R8 ;  /* 0x0000004f49087223 */ /* 0x040fe20000000008 */
[C---:B------:R-:W-:Y:S01]  /*81a0*/  FMUL R16, R70.reuse, R21 ;  /* 0x0000001546107220 */ /* 0x040fe20000400000 */
[----:B------:R-:W-:Y:S01]  /*81b0*/  FMUL R9, R70, R14 ;  /* 0x0000000e46097220 */ /* 0x000fe20000400000 */
[----:B------:R-:W-:Y:S01]  /*81c0*/  F2FP.SATFINITE.E5M2.F32.PACK_AB_MERGE_C R5, R6, R5, RZ ;  /* 0x000000050605723e */ /* 0x000fe200048060ff */
[C---:B------:R-:W-:Y:S01]  /*81d0*/  FMUL R10, R70.reuse, R15 ;  /* 0x0000000f460a7220 */ /* 0x040fe20000400000 */
[C---:B------:R-:W-:Y:S01]  /*81e0*/  FMUL R15, R70.reuse, R20 ;  /* 0x00000014460f7220 */ /* 0x040fe20000400000 */
[C---:B------:R-:W-:Y:S01]  /*81f0*/  FFMA R9, R73.reuse, R84, R9 ;  /* 0x0000005449097223 */ /* 0x040fe20000000009 */
[C---:B------:R-:W-:Y:S01]  /*8200*/  FMUL R20, R70.reuse, R25 ;  /* 0x0000001946147220 */ /* 0x040fe20000400000 */
[C---:B------:R-:W-:Y:S01]  /*8210*/  FFMA R10, R73.reuse, R81, R10 ;  /* 0x00000051490a7223 */ /* 0x040fe2000000000a */
[C---:B------:R-:W-:Y:S01]  /*8220*/  FFMA R11, R73.reuse, R86, R11 ;  /* 0x00000056490b7223 */ /* 0x040fe2000000000b */
[C---:B------:R-:W-:Y:S01]  /*8230*/  FFMA R12, R73.reuse, R83, R12 ;  /* 0x00000053490c7223 */ /* 0x040fe2000000000c */
[C---:B------:R-:W-:Y:S01]  /*8240*/  FMUL R13, R70.reuse, R18 ;  /* 0x00000012460d7220 */ /* 0x040fe20000400000 */
[----:B------:R-:W-:Y:S01]  /*8250*/  FMUL R14, R70, R19 ;  /* 0x00000013460e7220 */ /* 0x000fe20000400000 */
[----:B------:R-:W-:Y:S01]  /*8260*/  F2FP.SATFINITE.E5M2.F32.PACK_AB_MERGE_C R9, R10, R9, RZ ;  /* 0x000000090a09723e */ /* 0x000fe200048060ff */
[C---:B------:R-:W-:Y:S01]  /*8270*/  FMUL R19, R70.reuse, R24 ;  /* 0x0000001846137220 */ /* 0x040fe20000400000 */
        /* <DEDUP_REMOVED lines=17> */
[----:B------:R-:W-:Y:S01]  /*8390*/  FMUL R27, R70, R32 ;  /* 0x00000020461b7220 */ /* 0x000fe20000400000 */
[C---:B------:R-:W-:Y:S01]  /*83a0*/  FFMA R21, R73.reuse, R96, R21 ;  /* 0x0000006049157223 */ /* 0x040fe20000000015 */
[C---:B------:R-:W-:Y:S01]  /*83b0*/  FFMA R22, R73.reuse, R93, R22 ;  /* 0x0000005d49167223 */ /* 0x040fe20000000016 */
[----:B------:R-:W-:Y:S01]  /*83c0*/  F2FP.SATFINITE.E5M2.F32.PACK_AB_MERGE_C R16, R16, R15, R17 ;  /* 0x0000000f1010723e */ /* 0x000fe20004806011 */
[C---:B------:R-:W-:Y:S01]  /*83d0*/  FFMA R23, R73.reuse, R98, R23 ;  /* 0x0000006249177223 */ /* 0x040fe20000000017 */
[C---:B------:R-:W-:Y:S01]  /*83e0*/  FFMA R24, R73.reuse, R95, R24 ;  /* 0x0000005f49187223 */ /* 0x040fe20000000018 */
[----:B------:R-:W-:Y:S01]  /*83f0*/  FMUL R32, R70, R37 ;  /* 0x0000002546207220 */ /* 0x000fe20000400000 */
[----:B------:R-:W-:Y:S01]  /*8400*/  F2FP.SATFINITE.E5M2.F32.PACK_AB_MERGE_C R21, R22, R21, RZ ;  /* 0x000000151615723e */ /* 0x000fe200048060ff */
[C---:B------:R-:W-:Y:S01]  /*8410*/  FMUL R25, R70.reuse, R30 ;  /* 0x0000001e46197220 */ /* 0x040fe20000400000 */
[C---:B------:R-:W-:Y:S01]  /*8420*/  FMUL R26, R70.reuse, R31 ;  /* 0x0000001f461a7220 */ /* 0x040fe20000400000 */
[----:B------:R-:W-:Y:S01]  /*8430*/  FMUL R31, R70, R36 ;  /* 0x00000024461f7220 */ /* 0x000fe20000400000 */
[----:B------:R-:W-:Y:S01]  /*8440*/  F2FP.SATFINITE.E5M2.F32.PACK_AB_MERGE_C R17, R20, R19, R21 ;  /* 0x000000131411723e */ /* 0x000fe20004806015 */
        /* <DEDUP_REMOVED lines=8> */
[----:B------:R-:W-:Y:S01]  /*84d0*/  FMUL R35, R70, R40 ;  /* 0x0000002846237220 */ /* 0x000fe20000400000 */
[C---:B------:R-:W-:Y:S01]  /*84e0*/  FFMA R29, R73.reuse, R104, R29 ;  /* 0x00000068491d7223 */ /* 0x040fe2000000001d */
[----:B------:R-:W-:Y:S01]  /*84f0*/  F2FP.SATFINITE.E5M2.F32.PACK_AB_MERGE_C R18, R24, R23, R18 ;  /* 0x000000171812723e */ /* 0x000fe20004806012 */
        /* <DEDUP_REMOVED lines=22> */
[C---:B------:R-:W-:Y:S01]  /*8660*/  FMUL R41, R70.reuse, R46 ;  /* 0x0000002e46297220 */ /* 0x040fe20000400000 */
[C---:B------:R-:W-:Y:S01]  /*8670*/  FMUL R42, R70.reuse, R47 ;  /* 0x0000002f462a7220 */ /* 0x040fe20000400000 */
        /* <DEDUP_REMOVED lines=8> */
[C---:B------:R-:W-:Y:S01]  /*8700*/  FMUL R47, R70.reuse, R52 ;  /* 0x00000034462f7220 */ /* 0x040fe20000400000 */
        /* <DEDUP_REMOVED lines=10> */
[C---:B------:R-:W-:Y:S01]  /*87b0*/  FFMA R45, R73.reuse, R120, R45 ;  /* 0x00000078492d7223 */ /* 0x040fe2000000002d */
[C---:B------:R-:W-:Y:S01]  /*87c0*/  FMUL R59, R70.reuse, R64 ;  /* 0x00000040463b7220 */ /* 0x040fe20000400000 */
[C---:B------:R-:W-:Y:S01]  /*87d0*/  FMUL R60, R70.reuse, R65 ;  /* 0x00000041463c7220 */ /* 0x040fe20000400000 */
[C---:B------:R-:W-:Y:S01]  /*87e0*/  FMUL R61, R70.reuse, R66 ;  /* 0x00000042463d7220 */ /* 0x040fe20000400000 */
[----:B------:R-:W-:Y:S01]  /*87f0*/  FMUL R62, R70, R67 ;  /* 0x00000043463e7220 */ /* 0x000fe20000400000 */
[C---:B------:R-:W-:Y:S01]  /*8800*/  FFMA R46, R73.reuse, R117, R46 ;  /* 0x00000075492e7223 */ /* 0x040fe2000000002e */
[----:B------:R-:W-:Y:S01]  /*8810*/  F2FP.SATFINITE.E5M2.F32.PACK_AB_MERGE_C R64, R2, R0, R135 ;  /* 0x000000000240723e */ /* 0x000fe20004806087 */
[C---:B------:R-:W-:Y:S01]  /*8820*/  FFMA R47, R73.reuse, R122, R47 ;  /* 0x0000007a492f7223 */ /* 0x040fe2000000002f */
[----:B------:R-:W-:Y:S01]  /*8830*/  F2FP.SATFINITE.E5M2.F32.PACK_AB_MERGE_C R65, R4, R3, R5 ;  /* 0x000000030441723e */ /* 0x000fe20004806005 */
[C---:B------:R-:W-:Y:S01]  /*8840*/  FFMA R48, R73.reuse, R119, R48 ;  /* 0x0000007749307223 */ /* 0x040fe20000000030 */
[----:B------:R-:W-:Y:S01]  /*8850*/  F2FP.SATFINITE.E5M2.F32.PACK_AB_MERGE_C R66, R8, R7, R9 ;  /* 0x000000070842723e */ /* 0x000fe20004806009 */
[C---:B------:R-:W-:Y:S01]  /*8860*/  FFMA R49, R73.reuse, R124, R49 ;  /* 0x0000007c49317223 */ /* 0x040fe20000000031 */
[----:B------:R-:W-:Y:S01]  /*8870*/  F2FP.SATFINITE.E5M2.F32.PACK_AB_MERGE_C R67, R12, R11, R13 ;  /* 0x0000000b0c43723e */ /* 0x000fe2000480600d */
[----:B------:R-:W-:Y:S01]  /*8880*/  FMUL R53, R70, R58 ;  /* 0x0000003a46357220 */ /* 0x000fe20000400000 */
[C---:B------:R-:W-:Y:S01]  /*8890*/  FFMA R50, R73.reuse, R121, R50 ;  /* 0x0000007949327223 */ /* 0x040fe20000000032 */
[C---:B------:R-:W-:Y:S01]  /*88a0*/  FFMA R51, R73.reuse, R126, R51 ;  /* 0x0000007e49337223 */ /* 0x040fe20000000033 */
[C---:B------:R-:W-:Y:S01]  /*88b0*/  FFMA R52, R73.reuse, R123, R52 ;  /* 0x0000007b49347223 */ /* 0x040fe20000000034 */
[----:B------:R1:W-:Y:S01]  /*88c0*/  STS.128 [R137+UR44+0xa200], R64 ;  /* 0x00a2004089007988 */ /* 0x0003e20008000c2c */
[C---:B------:R-:W-:Y:S01]  /*88d0*/  FFMA R53, R73.reuse, R128, R53 ;  /* 0x0000008049357223 */ /* 0x040fe20000000035 */
[----:B------:R-:W-:Y:S01]  /*88e0*/  F2FP.SATFINITE.E5M2.F32.PACK_AB_MERGE_C R37, R38, R37, RZ ;  /* 0x000000252625723e */ /* 0x000fe200048060ff */
[C---:B------:R-:W-:Y:S01]  /*88f0*/  FFMA R54, R73.reuse, R125, R54 ;  /* 0x0000007d49367223 */ /* 0x040fe20000000036 */
[----:B------:R-:W-:Y:S01]  /*8900*/  FMUL R58, R70, R63 ;  /* 0x0000003f463a7220 */ /* 0x000fe20000400000 */
[C---:B------:R-:W-:Y:S01]  /*8910*/  FFMA R55, R73.reuse, R130, R55 ;  /* 0x0000008249377223 */ /* 0x040fe20000000037 */
[C---:B------:R-:W-:Y:S01]  /*8920*/  FFMA R56, R73.reuse, R127, R56 ;  /* 0x0000007f49387223 */ /* 0x040fe20000000038 */
[C---:B------:R-:W-:Y:S01]  /*8930*/  FFMA R57, R73.reuse, R132, R57 ;  /* 0x0000008449397223 */ /* 0x040fe20000000039 */
[----:B------:R1:W-:Y:S01]  /*8940*/  STS.128 [R176+0xa010], R16 ;  /* 0x00a01010b0007388 */ /* 0x0003e20000000c00 */
[----:B------:R-:W-:Y:S01]  /*8950*/  F2FP.SATFINITE.E5M2.F32.PACK_AB_MERGE_C R33, R36, R35, R37 ;  /* 0x000000232421723e */ /* 0x000fe20004806025 */
[C---:B------:R-:W-:Y:S01]  /*8960*/  FFMA R58, R73.reuse, R129, R58 ;  /* 0x00000081493a7223 */ /* 0x040fe2000000003a */
[----:B------:R-:W-:Y:S01]  /*8970*/  F2FP.SATFINITE.E5M2.F32.PACK_AB_MERGE_C R34, R42, R41, RZ ;  /* 0x000000292a22723e */ /* 0x000fe200048060ff */
[C---:B------:R-:W-:Y:S01]  /*8980*/  FFMA R59, R73.reuse, R72, R59 ;  /* 0x00000048493b7223 */ /* 0x040fe2000000003b */
[----:B------:R-:W-:Y:S01]  /*8990*/  F2FP.SATFINITE.E5M2.F32.PACK_AB_MERGE_C R35, R46, R45, RZ ;  /* 0x0000002d2e23723e */ /* 0x000fe200048060ff */
        /* <DEDUP_REMOVED lines=25> */
[----:B------:R-:W-:Y:S02]  /*8b30*/  UIADD3 UR4, UP0, UPT, UR62, 0x680, URZ ;  /* 0x000006803e047890 */ /* 0x000fe4000ff1e0ff */
[----:B------:R-:W-:Y:S02]  /*8b40*/  UIADD3 UR9, UPT, UPT, UR49, 0x40, URZ ;  /* 0x0000004031097890 */ /* 0x000fe4000fffe0ff */
[----:B------:R-:W-:Y:S02]  /*8b50*/  UIADD3 UR8, UPT, UPT, UR44, 0xa200, URZ ;  /* 0x0000a2002c087890 */ /* 0x000fe4000fffe0ff */
[----:B------:R-:W-:Y:S01]  /*8b60*/  UIADD3.X UR5, UPT, UPT, URZ, UR63, URZ, UP0, !UPT ;  /* 0x0000003fff057290 */ /* 0x000fe200087fe4ff */
[----:B------:R-:W-:Y:S01]  /*8b70*/  UMOV UR10, UR50 ;  /* 0x00000032000a7c82 */ /* 0x000fe20008000000 */
[----:B------:R-:W-:Y:S07]  /*8b80*/  UMOV UR11, UR36 ;  /* 0x00000024000b7c82 */ /* 0x000fee0008000000 */
[----:B------:R2:W-:Y:S01]  /*8b90*/  UTMASTG.3D [UR8], [UR4] ;  /* 0x00000008040073b5 */ /* 0x0005e20008010000 */
[----:B------:R0:W-:Y:S01]  /*8ba0*/  UTMACMDFLUSH ;  /* 0x00000000000079b7 */ /* 0x0001e20000000000 */
[----:B--2---:R-:W-:Y:S04]  /*8bb0*/  DEPBAR.LE SB0, 0x1 ;  /* 0x000080400000791a */ /* 0x004fe80000000000 */
.L_x_117:
[----:B------:R-:W-:Y:S05]  /*8bc0*/  BSYNC.RECONVERGENT B0 ;  /* 0x0000000000007941 */ /* 0x000fea0003800200 */
.L_x_116:
        /* <DEDUP_REMOVED lines=17> */
.L_x_121:
[----:B------:R-:W-:Y:S05]  /*8ce0*/  BSYNC B0 ;  /* 0x0000000000007941 */ /* 0x000fea0003800000 */
.L_x_120:
        /* <DEDUP_REMOVED lines=15> */
[----:B------:R-:W-:Y:S02]  /*8de0*/  SEL R0, RZ, 0x1, P0 ;  /* 0x00000001ff007807 */ /* 0x000fe40000000000 */
[----:B------:R-:W-:Y:S02]  /*8df0*/  SEL R166, R166, RZ, P0 ;  /* 0x000000ffa6a67207 */ /* 0x000fe40000000000 */
[----:B------:R-:W-:Y:S01]  /*8e00*/  LOP3.LUT R165, R165, R0, RZ, 0x3c, !PT ;  /* 0x00000000a5a57212 */ /* 0x000fe200078e3cff */
[----:B-----5:R2:W-:Y:S06]  /*8e10*/  SYNCS.ARRIVE.TRANS64.RED.A1T0 RZ, [R2+URZ], RZ ;  /* 0x000000ff02ff79a7 */ /* 0x0205ec00081004ff */
.L_x_119:
[----:B------:R-:W-:Y:S05]  /*8e20*/  BSYNC B1 ;  /* 0x0000000000017941 */ /* 0x000fea0003800000 */
.L_x_118:
[----:B------:R-:W-:Y:S01]  /*8e30*/  VIADD R0, R71, 0x80 ;  /* 0x0000008047007836 */ /* 0x000fe20000000000 */
[----:B------:R-:W-:Y:S04]  /*8e40*/  BSSY.RECONVERGENT B6, `(.L_x_123) ;  /* 0x0000015000067945 */ /* 0x000fe80003800200 */
[----:B------:R-:W-:Y:S04]  /*8e50*/  SHF.R.U32.HI R0, RZ, 0x15, R0 ;  /* 0x00000015ff007819 */ /* 0x000fe80000011600 */
[----:B------:R-:W-:Y:S11]  /*8e60*/  LOP3.LUT P0, RZ, R0, 0x3, R159, 0x48, !PT ;  /* 0x0000000300ff7812 */ /* 0x000ff6000780489f */
[----:B------:R-:W-:Y:S02]  /*8e70*/  @!UPT UIADD3 URZ, UPT, UPT, URZ, URZ, URZ ;  /* 0x000000fffffff290 */ /* 0x000fe4000fffe0ff */
[----:B------:R-:W-:Y:S05]  /*8e80*/  @!P0 BRA `(.L_x_124) ;  /* 0x0000000000408947 */ /* 0x000fea0003800000 */
[----:B------:R-:W5:Y:S01]  /*8e90*/  LDCU.64 UR8, c[0x4][0x78] ;  /* 0x01000f00ff0877ac */ /* 0x000f620008000a00 */
[----:B--2---:R-:W-:Y:S01]  /*8ea0*/  MOV R3, 0x0 ;  /* 0x0000000000037802 */ /* 0x004fe20000000f00 */
[----:B------:R-:W-:Y:S02]  /*8eb0*/  HFMA2 R12, -RZ, RZ, 0, 5.9604644775390625e-08 ;  /* 0x00000001ff0c7431 */ /* 0x000fe400000001ff */
[----:B------:R-:W-:Y:S02]  /*8ec0*/  IMAD.MOV.U32 R8, RZ, RZ, 0x192 ;  /* 0x00000192ff087424 */ /* 0x000fe400078e00ff */
[----:B------:R-:W-:Y:S01]  /*8ed0*/  IMAD.MOV.U32 R13, RZ, RZ, RZ ;  /* 0x000000ffff0d7224 */ /* 0x000fe200078e00ff */
[----:B------:R-:W2:Y:S01]  /*8ee0*/  LDCU.64 UR6, c[0x4][0x80] ;  /* 0x01001000ff0677ac */ /* 0x000ea20008000a00 */
[----:B------:R-:W1:Y:S01]  /*8ef0*/  LDC.64 R2, c[0x4][R3] ;  /* 0x0100000003027b82 */ /* 0x000e620000000a00 */
[----:B------:R-:W3:Y:S01]  /*8f00*/  LDCU.64 UR4, c[0x4][0x18] ;  /* 0x01000300ff0477ac */ /* 0x000ee20008000a00 */
[----:B-----5:R-:W-:Y:S01]  /*8f10*/  MOV R5, UR9 ;  /* 0x0000000900057c02 */ /* 0x020fe20008000f00 */
[----:B------:R-:W-:Y:S01]  /*8f20*/  IMAD.U32 R4, RZ, RZ, UR8 ;  /* 0x00000008ff047e24 */ /* 0x000fe2000f8e00ff */
[----:B--2---:R-:W-:Y:S01]  /*8f30*/  MOV R7, UR7 ;  /* 0x0000000700077c02 */ /* 0x004fe20008000f00 */
[----:B------:R-:W-:Y:S01]  /*8f40*/  IMAD.U32 R6, RZ, RZ, UR6 ;  /* 0x00000006ff067e24 */ /* 0x000fe2000f8e00ff */
[----:B---3--:R-:W-:Y:S01]  /*8f50*/  MOV R11, UR5 ;  /* 0x00000005000b7c02 */ /* 0x008fe20008000f00 */
[----:B------:R-:W-:Y:S02]  /*8f60*/  IMAD.U32 R10, RZ, RZ, UR4 ;  /* 0x00000004ff0a7e24 */ /* 0x000fe4000f8e00ff */
[----:B------:R-:W-:Y:S07]  /*8f70*/  LEPC R20, `(.L_x_124) ;  /* 0x000000001014794e */ /* 0x000fee0000000000 */
[----:B-1--4-:R-:W-:Y:S05]  /*8f80*/  CALL.ABS.NOINC R2 ;  /* 0x0000000002007343 */ /* 0x012fea0003c00000 */
.L_x_124:
[----:B------:R-:W-:Y:S05]  /*8f90*/  BSYNC.RECONVERGENT B6 ;  /* 0x0000000000067941 */ /* 0x000fea0003800200 */
.L_x_123:
[----:B--23--:R-:W-:Y:S01]  /*8fa0*/  F2FP.F16.E5M2.UNPACK_B R4, R141 ;  /* 0x0000008dff04723e */ /* 0x00cfe200020004ff */
        /* <DEDUP_REMOVED lines=13> */
[----:B----4-:R-:W-:Y:S01]  /*9080*/  F2FP.F16.E5M2.UNPACK_B R117, R151.H1 ;  /* 0x00000097ff75723e */ /* 0x010fe200030004ff */
        /* <DEDUP_REMOVED lines=261> */
[----:B------:R-:W-:Y:S02]  /*a0e0*/  UIADD3 UR4, UPT, UPT, UR44, 0x8200, URZ ;  /* 0x000082002c047890 */ /* 0x000fe4000fffe0ff */
[----:B------:R-:W-:Y:S01]  /*a0f0*/  UIADD3 UR9, UPT, UPT, UR49, 0x80, URZ ;  /* 0x0000008031097890 */ /* 0x000fe2000fffe0ff */
[----:B------:R-:W-:Y:S01]  /*a100*/  UMOV UR10, UR50 ;  /* 0x00000032000a7c82 */ /* 0x000fe20008000000 */
[----:B------:R-:W-:Y:S02]  /*a110*/  UMOV UR11, UR36 ;  /* 0x00000024000b7c82 */ /* 0x000fe40008000000 */
        /* <DEDUP_REMOVED lines=8> */
.L_x_126:
[----:B------:R-:W-:Y:S05]  /*a1a0*/  BSYNC.RECONVERGENT B0 ;  /* 0x0000000000007941 */ /* 0x000fea0003800200 */
.L_x_125:
        /* <DEDUP_REMOVED lines=17> */
.L_x_130:
[----:B------:R-:W-:Y:S05]  /*a2c0*/  BSYNC B0 ;  /* 0x0000000000007941 */ /* 0x000fea0003800000 */
.L_x_129:
        /* <DEDUP_REMOVED lines=19> */
.L_x_128:
[----:B------:R-:W-:Y:S05]  /*a400*/  BSYNC B1 ;  /* 0x0000000000017941 */ /* 0x000fea0003800000 */
.L_x_127:
[----:B------:R-:W-:Y:S05]  /*a410*/  VIADD R0, R71, 0xc0 ;  /* 0x000000c047007836 */ /* 0x000fea0000000000 */
        /* <DEDUP_REMOVED lines=20> */
.L_x_132:
[----:B------:R-:W-:Y:S01]  /*a560*/  ISETP.NE.AND P0, PT, R174, RZ, PT ;  /* 0x000000ffae00720c */ /* 0x000fe20003f05270 */
[----:B------:R-:W-:Y:S05]  /*a570*/  WARPSYNC.ALL ;  /* 0x0000000000007948 */ /* 0x000fea0003800000 */
[----:B------:R-:W-:Y:S01]  /*a580*/  R2UR UR4, R71 ;  /* 0x00000000470472ca */ /* 0x000fe200000e0000 */
[----:B------:R-:W5:Y:S01]  /*a590*/  S2UR UR6, SR_CgaCtaId ;  /* 0x00000000000679c3 */ /* 0x000f620000008800 */
[----:B---3--:R-:W-:Y:S01]  /*a5a0*/  F2FP.F16.E5M2.UNPACK_B R11, R141 ;  /* 0x0000008dff0b723e */ /* 0x008fe200020004ff */
[----:B------:R-:W-:Y:S01]  /*a5b0*/  BSSY.RECONVERGENT B0, `(.L_x_133) ;  /* 0x000011c000007945 */ /* 0x000fe20003800200 */
[----:B------:R-:W-:Y:S02]  /*a5c0*/  F2FP.F16.E5M2.UNPACK_B R10, R142 ;  /* 0x0000008eff0a723e */ /* 0x000fe400020004ff */
[----:B------:R-:W-:Y:S01]  /*a5d0*/  F2FP.F16.E5M2.UNPACK_B R9, R143 ;  /* 0x0000008fff09723e */ /* 0x000fe200020004ff */
[--C-:B------:R-:W-:Y:S01]  /*a5e0*/  HADD2.F32 R74, -RZ, R11.reuse.H0_H0 ;  /* 0x2000000bff4a7230 */ /* 0x100fe20000004100 */
[----:B----4-:R-:W-:Y:S01]  /*a5f0*/  F2FP.F16.E5M2.UNPACK_B R8, R144 ;  /* 0x00000090ff08723e */ /* 0x010fe200020004ff */
[----:B------:R-:W-:Y:S01]  /*a600*/  HADD2.F32 R76, -RZ, R11.H1_H1 ;  /* 0x3000000bff4c7230 */ /* 0x000fe20000004100 */
[----:B------:R-:W-:Y:S01]  /*a610*/  F2FP.F16.E5M2.UNPACK_B R7, R145 ;  /* 0x00000091ff07723e */ /* 0x000fe200020004ff */
[--C-:B------:R-:W-:Y:S01]  /*a620*/  HADD2.F32 R77, -RZ, R10.reuse.H0_H0 ;  /* 0x2000000aff4d7230 */ /* 0x100fe20000004100 */
[----:B------:R-:W-:Y:S01]  /*a630*/  F2FP.F16.E5M2.UNPACK_B R6, R146 ;  /* 0x00000092ff06723e */ /* 0x000fe200020004ff */
[----:B------:R-:W-:Y:S01]  /*a640*/  HADD2.F32 R80, -RZ, R10.H1_H1 ;  /* 0x3000000aff507230 */ /* 0x000fe20000004100 */
[----:B------:R-:W-:Y:S01]  /*a650*/  F2FP.F16.E5M2.UNPACK_B R5, R147 ;  /* 0x00000093ff05723e */ /* 0x000fe200020004ff */
[--C-:B------:R-:W-:Y:S01]  /*a660*/  HADD2.F32 R81, -RZ, R9.reuse.H0_H0 ;  /* 0x20000009ff517230 */ /* 0x100fe20000004100 */
[----:B-1----:R-:W-:Y:S01]  /*a670*/  F2FP.F16.E5M2.UNPACK_B R4, R148 ;  /* 0x00000094ff04723e */ /* 0x002fe200020004ff */
[----:B------:R-:W-:Y:S01]  /*a680*/  HADD2.F32 R84, -RZ, R9.H1_H1 ;  /* 0x30000009ff547230 */ /* 0x000fe20000004100 */
[-C--:B--2---:R-:W-:Y:S01]  /*a690*/  F2FP.F16.E5M2.UNPACK_B R2, R140.reuse ;  /* 0x0000008cff02723e */ /* 0x084fe200020004ff */
[--C-:B------:R-:W-:Y:S01]  /*a6a0*/  HADD2.F32 R85, -RZ, R8.reuse.H0_H0 ;  /* 0x20000008ff557230 */ /* 0x100fe20000004100 */
[----:B------:R-:W-:Y:S01]  /*a6b0*/  F2FP.F16.E5M2.UNPACK_B R140, R140.H1 ;  /* 0x0000008cff8c723e */ /* 0x000fe200030004ff */
[----:B------:R-:W-:Y:S01]  /*a6c0*/  HADD2.F32 R87, -RZ, R8.H1_H1 ;  /* 0x30000008ff577230 */ /* 0x000fe20000004100 */
[----:B------:R-:W-:Y:S01]  /*a6d0*/  F2FP.F16.E5M2.UNPACK_B R141, R141.H1 ;  /* 0x0000008dff8d723e */ /* 0x000fe200030004ff */
[--C-:B------:R-:W-:Y:S01]  /*a6e0*/  HADD2.F32 R90, -RZ, R7.reuse.H0_H0 ;  /* 0x20000007ff5a7230 */ /* 0x100fe20000004100 */
[----:B------:R-:W-:Y:S01]  /*a6f0*/  F2FP.F16.E5M2.UNPACK_B R142, R142.H1 ;  /* 0x0000008eff8e723e */ /* 0x000fe200030004ff */
[----:B------:R-:W-:Y:S01]  /*a700*/  HADD2.F32 R91, -RZ, R7.H1_H1 ;  /* 0x30000007ff5b7230 */ /* 0x000fe20000004100 */
[----:B------:R-:W-:Y:S01]  /*a710*/  F2FP.F16.E5M2.UNPACK_B R143, R143.H1 ;  /* 0x0000008fff8f723e */ /* 0x000fe200030004ff */
[--C-:B------:R-:W-:Y:S01]  /*a720*/  HADD2.F32 R94, -RZ, R6.reuse.H0_H0 ;  /* 0x20000006ff5e7230 */ /* 0x100fe20000004100 */
[----:B------:R-:W-:Y:S01]  /*a730*/  R2UR UR5, R177 ;  /* 0x00000000b10572ca */ /* 0x000fe200000e0000 */
[----:B------:R-:W-:Y:S01]  /*a740*/  HADD2.F32 R95, -RZ, R6.H1_H1 ;  /* 0x30000006ff5f7230 */ /* 0x000fe20000004100 */
[----:B------:R-:W-:Y:S01]  /*a750*/  F2FP.F16.E5M2.UNPACK_B R107, R149 ;  /* 0x00000095ff6b723e */ /* 0x000fe200020004ff */
[--C-:B------:R-:W-:Y:S01]  /*a760*/  HADD2.F32 R98, -RZ, R5.reuse.H0_H0 ;  /* 0x20000005ff627230 */ /* 0x100fe20000004100 */
[----:B------:R-:W-:Y:S01]  /*a770*/  F2FP.F16.E5M2.UNPACK_B R111, R150 ;  /* 0x00000096ff6f723e */ /* 0x000fe200020004ff */
[----:B------:R-:W-:Y:S01]  /*a780*/  HADD2.F32 R99, -RZ, R5.H1_H1 ;  /* 0x30000005ff637230 */ /* 0x000fe20000004100 */
[----:B------:R-:W-:Y:S01]  /*a790*/  F2FP.F16.E5M2.UNPACK_B R115, R151 ;  /* 0x00000097ff73723e */ /* 0x000fe200020004ff */
[--C-:B------:R-:W-:Y:S01]  /*a7a0*/  HADD2.F32 R102, -RZ, R4.reuse.H0_H0 ;  /* 0x20000004ff667230 */ /* 0x100fe20000004100 */
[----:B------:R-:W-:Y:S01]  /*a7b0*/  F2FP.F16.E5M2.UNPACK_B R119, R152 ;  /* 0x00000098ff77723e */ /* 0x000fe200020004ff */
[----:B------:R-:W-:Y:S01]  /*a7c0*/  HADD2.F32 R103, -RZ, R4.H1_H1 ;  /* 0x30000004ff677230 */ /* 0x000fe20000004100 */
[----:B------:R-:W-:Y:S01]  /*a7d0*/  F2FP.F16.E5M2.UNPACK_B R123, R153 ;  /* 0x00000099ff7b723e */ /* 0x000fe200020004ff */
[----:B------:R-:W1:Y:S01]  /*a7e0*/  LDTM.x64 R4, tmem[UR4+0xc0] ;  /* 0x0000c004000479ee */ /* 0x000e620008340000 */
[--C-:B------:R-:W-:Y:S01]  /*a7f0*/  HADD2.F32 R0, -RZ, R2.reuse.H0_H0 ;  /* 0x20000002ff007230 */ /* 0x100fe20000004100 */
[----:B------:R-:W-:Y:S01]  /*a800*/  NOP ;  /* 0x0000000000007918 */ /* 0x000fe20000000000 */
[----:B------:R-:W-:Y:S01]  /*a810*/  UIADD3 UR4, UPT, UPT, UR5, 0xf0, URZ ;  /* 0x000000f005047890 */ /* 0x000fe2000fffe0ff */
[----:B------:R-:W-:Y:S01]  /*a820*/  HADD2.F32 R2, -RZ, R2.H1_H1 ;  /* 0x30000002ff027230 */ /* 0x000fe20000004100 */
[----:B------:R-:W-:Y:S01]  /*a830*/  F2FP.F16.E5M2.UNPACK_B R127, R154 ;  /* 0x0000009aff7f723e */ /* 0x000fe200020004ff */
[----:B------:R-:W-:Y:S01]  /*a840*/  HADD2.F32 R78, -RZ, R141.H1_H1 ;  /* 0x3000008dff4e7230 */ /* 0x000fe20000004100 */
[----:B------:R-:W-:Y:S01]  /*a850*/  F2FP.F16.E5M2.UNPACK_B R130, R155 ;  /* 0x0000009bff82723e */ /* 0x000fe200020004ff */
        /* <DEDUP_REMOVED lines=16> */
[----:B-----5:R-:W-:Y:S01]  /*a960*/  UPRMT UR4, UR6, 0x654, UR4 ;  /* 0x0000065406047896 */ /* 0x020fe20008000004 */
[C---:B-1----:R-:W-:Y:S01]  /*a970*/  FMUL R4, R70.reuse, R4 ;  /* 0x0000000446047220 */ /* 0x042fe20000400000 */
[C---:B------:R-:W-:Y:S01]  /*a980*/  FMUL R5, R70.reuse, R5 ;  /* 0x0000000546057220 */ /* 0x040fe20000400000 */
[--C-:B------:R-:W-:Y:S02]  /*a990*/  HADD2.F32 R3, -RZ, R140.reuse.H0_H0 ;  /* 0x2000008cff037230 */ /* 0x100fe40000004100 */
[C---:B------:R-:W-:Y:S01]  /*a9a0*/  FMUL R8, R70.reuse, R8 ;  /* 0x0000000846087220 */ /* 0x040fe20000400000 */
[C---:B------:R-:W-:Y:S01]  /*a9b0*/  FFMA R4, R73.reuse, R0, R4 ;  /* 0x0000000049047223 */ /* 0x040fe20000000004 */
[C---:B------:R-:W-:Y:S01]  /*a9c0*/  FFMA R5, R73.reuse, R2, R5 ;  /* 0x0000000249057223 */ /* 0x040fe20000000005 */
[C---:B------:R-:W-:Y:S01]  /*a9d0*/  FMUL R9, R70.reuse, R9 ;  /* 0x0000000946097220 */ /* 0x040fe20000400000 */
[C---:B------:R-:W-:Y:S01]  /*a9e0*/  FMUL R12, R70.reuse, R12 ;  /* 0x0000000c460c7220 */ /* 0x040fe20000400000 */
[----:B------:R-:W-:Y:S01]  /*a9f0*/  SYNCS.ARRIVE.TRANS64.RED.A1T0 RZ, [UR4], RZ ;  /* 0x000000ffffff79a7 */ /* 0x000fe20008100404 */
[C---:B------:R-:W-:Y:S01]  /*aa00*/  FMUL R13, R70.reuse, R13 ;  /* 0x0000000d460d7220 */ /* 0x040fe20000400000 */
[C---:B------:R-:W-:Y:S01]  /*aa10*/  FMUL R16, R70.reuse, R16 ;  /* 0x0000001046107220 */ /* 0x040fe20000400000 */
[C---:B------:R-:W-:Y:S01]  /*aa20*/  FMUL R17, R70.reuse, R17 ;  /* 0x0000001146117220 */ /* 0x040fe20000400000 */
[C---:B------:R-:W-:Y:S01]  /*aa30*/  FMUL R0, R70.reuse, R20 ;  /* 0x0000001446007220 */ /* 0x040fe20000400000 */
[C---:B------:R-:W-:Y:S01]  /*aa40*/  FMUL R2, R70.reuse, R21 ;  /* 0x0000001546027220 */ /* 0x040fe20000400000 */
[C---:B------:R-:W-:Y:S01]  /*aa50*/  FMUL R21, R70.reuse, R28 ;  /* 0x0000001c46157220 */ /* 0x040fe20000400000 */
[----:B------:R-:W-:Y:S02]  /*aa60*/  HADD2.F32 R122, -RZ, R123.H0_H0 ;  /* 0x2000007bff7a7230 */ /* 0x000fe40000004100 */
[C---:B------:R-:W-:Y:S01]  /*aa70*/  FMUL R6, R70.reuse, R6 ;  /* 0x0000000646067220 */ /* 0x040fe20000400000 */
[----:B------:R-:W-:Y:S02]  /*aa80*/  HADD2.F32 R72, -RZ, R140.H1_H1 ;  /* 0x3000008cff487230 */ /* 0x000fe40000004100 */
[C---:B------:R-:W-:Y:S01]  /*aa90*/  FMUL R7, R70.reuse, R7 ;  /* 0x0000000746077220 */ /* 0x040fe20000400000 */
[----:B------:R-:W-:Y:S02]  /*aaa0*/  HADD2.F32 R75, -RZ, R141.H0_H0 ;  /* 0x2000008dff4b7230 */ /* 0x000fe40000004100 */
[C---:B------:R-:W-:Y:S01]  /*aab0*/  FFMA R6, R73.reuse, R3, R6 ;  /* 0x0000000349067223 */ /* 0x040fe20000000006 */
[----:B------:R-:W-:Y:S02]  /*aac0*/  HADD2.F32 R123, -RZ, R123.H1_H1 ;  /* 0x3000007bff7b7230 */ /* 0x000fe40000004100 */
[C---:B------:R-:W-:Y:S01]  /*aad0*/  FFMA R7, R73.reuse, R72, R7 ;  /* 0x0000004849077223 */ /* 0x040fe20000000007 */
[C---:B------:R-:W-:Y:S01]  /*aae0*/  FFMA R8, R73.reuse, R74, R8 ;  /* 0x0000004a49087223 */ /* 0x040fe20000000008 */
[----:B------:R-:W-:Y:S01]  /*aaf0*/  FFMA R9, R73, R76, R9 ;  /* 0x0000004c49097223 */ /* 0x000fe20000000009 */
[--C-:B------:R-:W-:Y:S02]  /*ab00*/  HADD2.F32 R126, -RZ, R127.reuse.H0_H0 ;  /* 0x2000007fff7e7230 */ /* 0x100fe40000004100 */
[C---:B------:R-:W-:Y:S01]  /*ab10*/  FMUL R10, R70.reuse, R10 ;  /* 0x0000000a460a7220 */ /* 0x040fe20000400000 */
[----:B------:R-:W-:Y:S01]  /*ab20*/  F2FP.SATFINITE.E5M2.F32.PACK_AB_MERGE_C R76, R7, R6, RZ ;  /* 0x00000006074c723e */ /* 0x000fe200048060ff */
[C---:B------:R-:W-:Y:S01]  /*ab30*/  FMUL R7, R70.reuse, R24 ;  /* 0x0000001846077220 */ /* 0x040fe20000400000 */
[----:B------:R-:W-:Y:S02]  /*ab40*/  HADD2.F32 R127, -RZ, R127.H1_H1 ;  /* 0x3000007fff7f7230 */ /* 0x000fe40000004100 */
[C---:B------:R-:W-:Y:S01]  /*ab50*/  FFMA R10, R73.reuse, R75, R10 ;  /* 0x0000004b490a7223 */ /* 0x040fe2000000000a */
[----:B------:R-:W-:Y:S02]  /*ab60*/  HADD2.F32 R72, -RZ, R130.H0_H0 ;  /* 0x20000082ff487230 */ /* 0x000fe40000004100 */
[C---:B------:R-:W-:Y:S01]  /*ab70*/  FMUL R11, R70.reuse, R11 ;  /* 0x0000000b460b7220 */ /* 0x040fe20000400000 */
[--C-:B------:R-:W-:Y:S02]  /*ab80*/  HADD2.F32 R79, -RZ, R142.reuse.H0_H0 ;  /* 0x2000008eff4f7230 */ /* 0x100fe40000004100 */
[C---:B------:R-:W-:Y:S01]  /*ab90*/  FMUL R14, R70.reuse, R14 ;  /* 0x0000000e460e7220 */ /* 0x040fe20000400000 */
[----:B------:R-:W-:Y:S02]  /*aba0*/  HADD2.F32 R82, -RZ, R142.H1_H1 ;  /* 0x3000008eff527230 */ /* 0x000fe40000004100 */
[C---:B------:R-:W-:Y:S01]  /*abb0*/  FFMA R11, R73.reuse, R78, R11 ;  /* 0x0000004e490b7223 */ /* 0x040fe2000000000b */
[C---:B------:R-:W-:Y:S01]  /*abc0*/  FFMA R12, R73.reuse, R77, R12 ;  /* 0x0000004d490c7223 */ /* 0x040fe2000000000c */
[C---:B------:R-:W-:Y:S01]  /*abd0*/  FFMA R13, R73.reuse, R80, R13 ;  /* 0x00000050490d7223 */ /* 0x040fe2000000000d */
[----:B------:R-:W-:Y:S01]  /*abe0*/  FFMA R14, R73, R79, R14 ;  /* 0x0000004f490e7223 */ /* 0x000fe2000000000e */
[----:B------:R-:W-:Y:S01]  /*abf0*/  HADD2.F32 R75, -RZ, R130.H1_H1 ;  /* 0x30000082ff4b7230 */ /* 0x000fe20000004100 */
[----:B------:R-:W-:Y:S01]  /*ac00*/  F2FP.SATFINITE.E5M2.F32.PACK_AB_MERGE_C R78, R11, R10, RZ ;  /* 0x0000000a0b4e723e */ /* 0x000fe200048060ff */
[C---:B------:R-:W-:Y:S01]  /*ac10*/  FMUL R10, R70.reuse, R25 ;  /* 0x00000019460a7220 */ /* 0x040fe20000400000 */
[C---:B------:R-:W-:Y:S01]  /*ac20*/  FMUL R25, R70.reuse, R32 ;  /* 0x0000002046197220 */ /* 0x040fe20000400000 */
        /* <DEDUP_REMOVED lines=8> */
[C---:B------:R-:W-:Y:S01]  /*acb0*/  FMUL R19, R70.reuse, R19 ;  /* 0x0000001346137220 */ /* 0x040fe20000400000 */
[--C-:B------:R-:W-:Y:S01]  /*acc0*/  HADD2.F32 R88, -RZ, R144.reuse.H0_H0 ;  /* 0x20000090ff587230 */ /* 0x100fe20000004100 */
[----:B------:R-:W-:Y:S01]  /*acd0*/  F2FP.SATFINITE.E5M2.F32.PACK_AB_MERGE_C R14, R15, R14, RZ ;  /* 0x0000000e0f0e723e */ /* 0x000fe200048060ff */
[----:B------:R-:W-:Y:S02]  /*ace0*/  HADD2.F32 R89, -RZ, R144.H1_H1 ;  /* 0x30000090ff597230 */ /* 0x000fe40000004100 */
[C---:B------:R-:W-:Y:S01]  /*acf0*/  FFMA R19, R73.reuse, R86, R19 ;  /* 0x0000005649137223 */ /* 0x040fe20000000013 */
[C---:B------:R-:W-:Y:S01]  /*ad00*/  FFMA R0, R73.reuse, R85, R0 ;  /* 0x0000005549007223 */ /* 0x040fe20000000000 */
[----:B------:R-:W-:Y:S01]  /*ad10*/  FFMA R2, R73, R87, R2 ;  /* 0x0000005749027223 */ /* 0x000fe20000000002 */
[C---:B------:R-:W-:Y:S01]  /*ad20*/  FMUL R3, R70.reuse, R22 ;  /* 0x0000001646037220 */ /* 0x040fe20000400000 */
[C---:B------:R-:W-:Y:S01]  /*ad30*/  FMUL R22, R70.reuse, R29 ;  /* 0x0000001d46167220 */ /* 0x040fe20000400000 */
[----:B------:R-:W-:Y:S01]  /*ad40*/  F2FP.SATFINITE.E5M2.F32.PACK_AB_MERGE_C R18, R19, R18, RZ ;  /* 0x000000121312723e */ /* 0x000fe200048060ff */
[C---:B------:R-:W-:Y:S01]  /*ad50*/  FMUL R29, R70.reuse, R36 ;  /* 0x00000024461d7220 */ /* 0x040fe20000400000 */
[C---:B------:R-:W-:Y:S01]  /*ad60*/  FFMA R3, R73.reuse, R88, R3 ;  /* 0x0000005849037223 */ /* 0x040fe20000000003 */
[C---:B------:R-:W-:Y:S01]  /*ad70*/  FMUL R6, R70.reuse, R23 ;  /* 0x0000001746067220 */ /* 0x040fe20000400000 */
[--C-:B------:R-:W-:Y:S02]  /*ad80*/  HADD2.F32 R92, -RZ, R145.reuse.H0_H0 ;  /* 0x20000091ff5c7230 */ /* 0x100fe40000004100 */
[C---:B------:R-:W-:Y:S01]  /*ad90*/  FMUL R11, R70.reuse, R26 ;  /* 0x0000001a460b7220 */ /* 0x040fe20000400000 */
[----:B------:R-:W-:Y:S02]  /*ada0*/  HADD2.F32 R93, -RZ, R145.H1_H1 ;  /* 0x30000091ff5d7230 */ /* 0x000fe40000004100 */
[C---:B------:R-:W-:Y:S01]  /*adb0*/  FFMA R6, R73.reuse, R89, R6 ;  /* 0x0000005949067223 */ /* 0x040fe20000000006 */
[C---:B------:R-:W-:Y:S01]  /*adc0*/  FFMA R7, R73.reuse, R90, R7 ;  /* 0x0000005a49077223 */ /* 0x040fe20000000007 */
[C---:B------:R-:W-:Y:S01]  /*add0*/  FFMA R10, R73.reuse, R91, R10 ;  /* 0x0000005b490a7223 */ /* 0x040fe2000000000a */
[C---:B------:R-:W-:Y:S01]  /*ade0*/  FFMA R11, R73.reuse, R92, R11 ;  /* 0x0000005c490b7223 */ /* 0x040fe2000000000b */
[----:B------:R-:W-:Y:S01]  /*adf0*/  FMUL R26, R70, R33 ;  /* 0x00000021461a7220 */ /* 0x000fe20000400000 */
[----:B------:R-:W-:Y:S01]  /*ae00*/  F2FP.SATFINITE.E5M2.F32.PACK_AB_MERGE_C R3, R6, R3, RZ ;  /* 0x000000030603723e */ /* 0x000fe200048060ff */
        /* <DEDUP_REMOVED lines=9> */
[C---:B------:R-:W-:Y:S01]  /*aea0*/  FMUL R30, R70.reuse, R37 ;  /* 0x00000025461e7220 */ /* 0x040fe20000400000 */
[C---:B------:R-:W-:Y:S01]  /*aeb0*/  FMUL R37, R70.reuse, R44 ;  /* 0x0000002c46257220 */ /* 0x040fe20000400000 */
[C---:B------:R-:W-:Y:S01]  /*aec0*/  FMUL R24, R70.reuse, R31 ;  /* 0x0000001f46187220 */ /* 0x040fe20000400000 */
[--C-:B------:R-:W-:Y:S02]  /*aed0*/  HADD2.F32 R100, -RZ, R147.reuse.H0_H0 ;  /* 0x20000093ff647230 */ /* 0x100fe40000004100 */
[----:B------:R-:W-:Y:S01]  /*aee0*/  FMUL R27, R70, R34 ;  /* 0x00000022461b7220 */ /* 0x000fe20000400000 */
[----:B------:R-:W-:Y:S02]  /*aef0*/  HADD2.F32 R101, -RZ, R147.H1_H1 ;  /* 0x30000093ff657230 */ /* 0x000fe40000004100 */
[C---:B------:R-:W-:Y:S01]  /*af00*/  FFMA R24, R73.reuse, R97, R24 ;  /* 0x0000006149187223 */ /* 0x040fe20000000018 */
[C---:B------:R-:W-:Y:S01]  /*af10*/  FFMA R25, R73.reuse, R98, R25 ;  /* 0x0000006249197223 */ /* 0x040fe20000000019 */
[C---:B------:R-:W-:Y:S01]  /*af20*/  FFMA R26, R73.reuse, R99, R26 ;  /* 0x00000063491a7223 */ /* 0x040fe2000000001a */
[----:B------:R-:W-:Y:S01]  /*af30*/  F2FP.F16.E5M2.UNPACK_B R152, R152.H1 ;  /* 0x00000098ff98723e */ /* 0x000fe200030004ff */
[C---:B------:R-:W-:Y:S01]  /*af40*/  FFMA R27, R73.reuse, R100, R27 ;  /* 0x00000064491b7223 */ /* 0x040fe2000000001b */
[----:B------:R-:W-:Y:S01]  /*af50*/  F2FP.SATFINITE.E5M2.F32.PACK_AB_MERGE_C R6, R24, R23, RZ ;  /* 0x000000171806723e */ /* 0x000fe200048060ff */
[C---:B------:R-:W-:Y:S01]  /*af60*/  FMUL R34, R70.reuse, R41 ;  /* 0x0000002946227220 */ /* 0x040fe20000400000 */
[C---:B------:R-:W-:Y:S01]  /*af70*/  FMUL R41, R70.reuse, R48 ;  /* 0x0000003046297220 */ /* 0x040fe20000400000 */
[----:B------:R-:W-:Y:S01]  /*af80*/  FMUL R28, R70, R35 ;  /* 0x00000023461c7220 */ /* 0x000fe20000400000 */
[----:B------:R-:W-:Y:S01]  /*af90*/  F2FP.F16.E5M2.UNPACK_B R153, R153.H1 ;  /* 0x00000099ff99723e */ /* 0x000fe200030004ff */
[--C-:B------:R-:W-:Y:S01]  /*afa0*/  HADD2.F32 R104, -RZ, R148.reuse.H0_H0 ;  /* 0x20000094ff687230 */ /* 0x100fe20000004100 */
[----:B------:R-:W-:Y:S01]  /*afb0*/  F2FP.SATFINITE.E5M2.F32.PACK_AB_MERGE_C R6, R22, R21, R6 ;  /* 0x000000151606723e */ /* 0x000fe20004806006 */
[C---:B------:R-:W-:Y:S01]  /*afc0*/  FFMA R28, R73.reuse, R101, R28 ;  /* 0x00000065491c7223 */ /* 0x040fe2000000001c */
[C---:B------:R-:W-:Y:S01]  /*afd0*/  FFMA R29, R73.reuse, R102, R29 ;  /* 0x00000066491d7223 */ /* 0x040fe2000000001d */
[C---:B------:R-:W-:Y:S01]  /*afe0*/  FFMA R30, R73.reuse, R103, R30 ;  /* 0x00000067491e7223 */ /* 0x040fe2000000001e */
[----:B------:R-:W-:Y:S02]  /*aff0*/  HADD2.F32 R105, -RZ, R148.H1_H1 ;  /* 0x30000094ff697230 */ /* 0x000fe40000004100 */
[C---:B------:R-:W-:Y:S01]  /*b000*/  FMUL R31, R70.reuse, R38 ;  /* 0x00000026461f7220 */ /* 0x040fe20000400000 */
[----:B------:R-:W-:Y:S01]  /*b010*/  F2FP.F16.E5M2.UNPACK_B R154, R154.H1 ;  /* 0x0000009aff9a723e */ /* 0x000fe200030004ff */
[C---:B------:R-:W-:Y:S01]  /*b020*/  FMUL R38, R70.reuse, R45 ;  /* 0x0000002d46267220 */ /* 0x040fe20000400000 */
[C---:B------:R-:W-:Y:S01]  /*b030*/  FMUL R45, R70.reuse, R52 ;  /* 0x00000034462d7220 */ /* 0x040fe20000400000 */
[----:B------:R-:W-:Y:S01]  /*b040*/  F2FP.F16.E5M2.UNPACK_B R155, R155.H1 ;  /* 0x0000009bff9b723e */ /* 0x000fe200030004ff */
[----:B------:R-:W-:Y:S01]  /*b050*/  FFMA R31, R73, R104, R31 ;  /* 0x00000068491f7223 */ /* 0x000fe2000000001f */
[----:B------:R-:W-:Y:S01]  /*b060*/  FMUL R52, R70, R59 ;  /* 0x0000003b46347220 */ /* 0x000fe20000400000 */
[----:B------:R-:W-:Y:S01]  /*b070*/  IADD3 R68, PT, PT, R68, 0x1, RZ ;  /* 0x0000000144447810 */ /* 0x000fe20007ffe0ff */
[C---:B------:R-:W-:Y:S01]  /*b080*/  FMUL R59, R70.reuse, R66 ;  /* 0x00000042463b7220 */ /* 0x040fe20000400000 */
[----:B------:R-:W-:Y:S01]  /*b090*/  F2FP.SATFINITE.E5M2.F32.PACK_AB_MERGE_C R66, R13, R12, R14 ;  /* 0x0000000c0d42723e */ /* 0x000fe2000480600e */
[C---:B------:R-:W-:Y:S01]  /*b0a0*/  FMUL R32, R70.reuse, R39 ;  /* 0x0000002746207220 */ /* 0x040fe20000400000 */
[--C-:B------:R-:W-:Y:S02]  /*b0b0*/  HADD2.F32 R108, -RZ, R149.reuse.H0_H0 ;  /* 0x20000095ff6c7230 */ /* 0x100fe40000004100 */
[C---:B------:R-:W-:Y:S01]  /*b0c0*/  FMUL R35, R70.reuse, R42 ;  /* 0x0000002a46237220 */ /* 0x040fe20000400000 */
[----:B------:R-:W-:Y:S02]  /*b0d0*/  HADD2.F32 R109, -RZ, R149.H1_H1 ;  /* 0x30000095ff6d7230 */ /* 0x000fe40000004100 */
[C---:B------:R-:W-:Y:S01]  /*b0e0*/  FFMA R32, R73.reuse, R105, R32 ;  /* 0x0000006949207223 */ /* 0x040fe20000000020 */
[----:B------:R-:W-:Y:S01]  /*b0f0*/  FMUL R36, R70, R43 ;  /* 0x0000002b46247220 */ /* 0x000fe20000400000 */
[C---:B------:R-:W-:Y:S01]  /*b100*/  FFMA R33, R73.reuse, R106, R33 ;  /* 0x0000006a49217223 */ /* 0x040fe20000000021 */
[C---:B------:R-:W-:Y:S01]  /*b110*/  FFMA R34, R73.reuse, R107, R34 ;  /* 0x0000006b49227223 */ /* 0x040fe20000000022 */
[--C-:B------:R-:W-:Y:S01]  /*b120*/  HADD2.F32 R112, -RZ, R150.reuse.H0_H0 ;  /* 0x20000096ff707230 */ /* 0x100fe20000004100 */
[----:B------:R-:W-:Y:S01]  /*b130*/  F2FP.SATFINITE.E5M2.F32.PACK_AB_MERGE_C R32, R32, R31, RZ ;  /* 0x0000001f2020723e */ /* 0x000fe200048060ff */
[C---:B------:R-:W-:Y:S01]  /*b140*/  FFMA R35, R73.reuse, R108, R35 ;  /* 0x0000006c49237223 */ /* 0x040fe20000000023 */
[----:B------:R-:W-:Y:S02]  /*b150*/  HADD2.F32 R113, -RZ, R150.H1_H1 ;  /* 0x30000096ff717230 */ /* 0x000fe40000004100 */
[----:B------:R-:W-:Y:S01]  /*b160*/  FMUL R39, R70, R46 ;  /* 0x0000002e46277220 */ /* 0x000fe20000400000 */
[----:B------:R-:W-:Y:S01]  /*b170*/  F2FP.SATFINITE.E5M2.F32.PACK_AB_MERGE_C R32, R30, R29, R32 ;  /* 0x0000001d1e20723e */ /* 0x000fe20004806020 */
[C---:B------:R-:W-:Y:S01]  /*b180*/  FFMA R36, R73.reuse, R109, R36 ;  /* 0x0000006d49247223 */ /* 0x040fe20000000024 */
[C---:B------:R-:W-:Y:S01]  /*b190*/  FMUL R40, R70.reuse, R47 ;  /* 0x0000002f46287220 */ /* 0x040fe20000400000 */
[C---:B------:R-:W-:Y:S01]  /*b1a0*/  FFMA R37, R73.reuse, R110, R37 ;  /* 0x0000006e49257223 */ /* 0x040fe20000000025 */
[C---:B------:R-:W-:Y:S01]  /*b1b0*/  FFMA R38, R73.reuse, R111, R38 ;  /* 0x0000006f49267223 */ /* 0x040fe20000000026 */
[C---:B------:R-:W-:Y:S01]  /*b1c0*/  FMUL R42, R70.reuse, R49 ;  /* 0x00000031462a7220 */ /* 0x040fe20000400000 */
        /* <DEDUP_REMOVED lines=8> */
[C---:B------:R-:W-:Y:S01]  /*b250*/  FMUL R57, R70.reuse, R64 ;  /* 0x0000004046397220 */ /* 0x040fe20000400000 */
[----:B------:R-:W-:Y:S01]  /*b260*/  FFMA R42, R73, R115, R42 ;  /* 0x00000073492a7223 */ /* 0x000fe2000000002a */
[C---:B------:R-:W-:Y:S01]  /*b270*/  FMUL R46, R70.reuse, R53 ;  /* 0x00000035462e7220 */ /* 0x040fe20000400000 */
[--C-:B------:R-:W-:Y:S01]  /*b280*/  HADD2.F32 R120, -RZ, R152.reuse.H0_H0 ;  /* 0x20000098ff787230 */ /* 0x100fe20000004100 */
[----:B------:R-:W-:Y:S01]  /*b290*/  F2FP.SATFINITE.E5M2.F32.PACK_AB_MERGE_C R64, R5, R4, R76 ;  /* 0x000000040540723e */ /* 0x000fe2000480604c */
[C---:B------:R-:W-:Y:S01]  /*b2a0*/  FMUL R51, R70.reuse, R58 ;  /* 0x0000003a46337220 */ /* 0x040fe20000400000 */
[C---:B------:R-:W-:Y:S01]  /*b2b0*/  FMUL R53, R70.reuse, R60 ;  /* 0x0000003c46357220 */ /* 0x040fe20000400000 */
[C---:B------:R-:W-:Y:S01]  /*b2c0*/  FFMA R43, R73.reuse, R116, R43 ;  /* 0x00000074492b7223 */ /* 0x040fe2000000002b */
[----:B------:R-:W-:Y:S02]  /*b2d0*/  HADD2.F32 R121, -RZ, R152.H1_H1 ;  /* 0x30000098ff797230 */ /* 0x000fe40000004100 */
[C---:B------:R-:W-:Y:S01]  /*b2e0*/  FMUL R47, R70.reuse, R54 ;  /* 0x00000036462f7220 */ /* 0x040fe20000400000 */
[C---:B------:R-:W-:Y:S01]  /*b2f0*/  FMUL R58, R70.reuse, R65 ;  /* 0x00000041463a7220 */ /* 0x040fe20000400000 */
[----:B------:R-:W-:Y:S01]  /*b300*/  FMUL R60, R70, R67 ;  /* 0x00000043463c7220 */ /* 0x000fe20000400000 */
[----:B------:R-:W-:Y:S01]  /*b310*/  F2FP.SATFINITE.E5M2.F32.PACK_AB_MERGE_C R5, R20, R11, RZ ;  /* 0x0000000b1405723e */ /* 0x000fe200048060ff */
[----:B------:R-:W-:Y:S01]  /*b320*/  FFMA R44, R73, R117, R44 ;  /* 0x00000075492c7223 */ /* 0x000fe2000000002c */
[C---:B------:R-:W-:Y:S01]  /*b330*/  FMUL R48, R70.reuse, R55 ;  /* 0x0000003746307220 */ /* 0x040fe20000400000 */
[----:B------:R-:W-:Y:S01]  /*b340*/  F2FP.SATFINITE.E5M2.F32.PACK_AB_MERGE_C R65, R9, R8, R78 ;  /* 0x000000080941723e */ /* 0x000fe2000480604e */
[----:B------:R-:W-:Y:S01]  /*b350*/  FFMA R45, R73, R118, R45 ;  /* 0x00000076492d7223 */ /* 0x000fe2000000002d */
[----:B------:R-:W-:Y:S01]  /*b360*/  F2FP.SATFINITE.E5M2.F32.PACK_AB_MERGE_C R67, R17, R16, R18 ;  /* 0x000000101143723e */ /* 0x000fe20004806012 */
[----:B------:R-:W-:Y:S01]  /*b370*/  FMUL R49, R70, R56 ;  /* 0x0000003846317220 */ /* 0x000fe20000400000 */
[C---:B------:R-:W-:Y:S01]  /*b380*/  FFMA R46, R73.reuse, R119, R46 ;  /* 0x00000077492e7223 */ /* 0x040fe2000000002e */
[--C-:B------:R-:W-:Y:S02]  /*b390*/  HADD2.F32 R124, -RZ, R153.reuse.H0_H0 ;  /* 0x20000099ff7c7230 */ /* 0x100fe40000004100 */
[C---:B------:R-:W-:Y:S01]  /*b3a0*/  FFMA R47, R73.reuse, R120, R47 ;  /* 0x00000078492f7223 */ /* 0x040fe2000000002f */
[----:B------:R1:W-:Y:S01]  /*b3b0*/  STS.128 [R137+UR44+0xa200], R64 ;  /* 0x00a2004089007988 */ /* 0x0003e20008000c2c */
[----:B------:R-:W-:Y:S01]  /*b3c0*/  HADD2.F32 R125, -RZ, R153.H1_H1 ;  /* 0x30000099ff7d7230 */ /* 0x000fe20000004100 */
[----:B------:R-:W-:Y:S01]  /*b3d0*/  F2FP.SATFINITE.E5M2.F32.PACK_AB_MERGE_C R5, R10, R7, R5 ;  /* 0x000000070a05723e */ /* 0x000fe20004806005 */
[C---:B------:R-:W-:Y:S01]  /*b3e0*/  FFMA R48, R73.reuse, R121, R48 ;  /* 0x0000007949307223 */ /* 0x040fe20000000030 */
[----:B------:R-:W-:Y:S01]  /*b3f0*/  F2FP.SATFINITE.E5M2.F32.PACK_AB_MERGE_C R7, R28, R27, RZ ;  /* 0x0000001b1c07723e */ /* 0x000fe200048060ff */
        /* <DEDUP_REMOVED lines=8> */
[----:B------:R-:W-:Y:S01]  /*b480*/  FMUL R56, R70, R63 ;  /* 0x0000003f46387220 */ /* 0x000fe20000400000 */
[----:B------:R-:W-:Y:S01]  /*b490*/  F2FP.SATFINITE.E5M2.F32.PACK_AB_MERGE_C R4, R2, R0, R3 ;  /* 0x000000000204723e */ /* 0x000fe20004806003 */
[C---:B------:R-:W-:Y:S01]  /*b4a0*/  FFMA R53, R73.reuse, R126, R53 ;  /* 0x0000007e49357223 */ /* 0x040fe20000000035 */
[----:B------:R-:W-:Y:S01]  /*b4b0*/  F2FP.SATFINITE.E5M2.F32.PACK_AB_MERGE_C R7, R26, R25, R7 ;  /* 0x000000191a07723e */ /* 0x000fe20004806007 */
[C---:B------:R-:W-:Y:S01]  /*b4c0*/  FFMA R54, R73.reuse, R127, R54 ;  /* 0x0000007f49367223 */ /* 0x040fe20000000036 */
[--C-:B------:R-:W-:Y:S02]  /*b4d0*/  HADD2.F32 R74, -RZ, R155.reuse.H0_H0 ;  /* 0x2000009bff4a7230 */ /* 0x100fe40000004100 */
[C---:B------:R-:W-:Y:S01]  /*b4e0*/  FFMA R55, R73.reuse, R128, R55 ;  /* 0x0000008049377223 */ /* 0x040fe20000000037 */
[----:B------:R-:W-:Y:S01]  /*b4f0*/  HADD2.F32 R131, -RZ, R155.H1_H1 ;  /* 0x3000009bff837230 */ /* 0x000fe20000004100 */
[----:B------:R1:W-:Y:S01]  /*b500*/  STS.128 [R176+0xa010], R4 ;  /* 0x00a01004b0007388 */ /* 0x0003e20000000c00 */
[----:B------:R-:W-:Y:S01]  /*b510*/  F2FP.SATFINITE.E5M2.F32.PACK_AB_MERGE_C R35, R36, R35, RZ ;  /* 0x000000232423723e */ /* 0x000fe200048060ff */
[C---:B------:R-:W-:Y:S01]  /*b520*/  FFMA R56, R73.reuse, R129, R56 ;  /* 0x0000008149387223 */ /* 0x040fe20000000038 */
[----:B------:R-:W-:Y:S01]  /*b530*/  F2FP.SATFINITE.E5M2.F32.PACK_AB_MERGE_C R39, R40, R39, RZ ;  /* 0x000000272827723e */ /* 0x000fe200048060ff */
[C---:B------:R-:W-:Y:S01]  /*b540*/  FFMA R57, R73.reuse, R72, R57 ;  /* 0x0000004849397223 */ /* 0x040fe20000000039 */
[----:B------:R-:W-:Y:S01]  /*b550*/  F2FP.SATFINITE.E5M2.F32.PACK_AB_MERGE_C R43, R44, R43, RZ ;  /* 0x0000002b2c2b723e */ /* 0x000fe200048060ff */
[C---:B------:R-:W-:Y:S01]  /*b560*/  FFMA R58, R73.reuse, R75, R58 ;  /* 0x0000004b493a7223 */ /* 0x040fe2000000003a */
[C---:B------:R-:W-:Y:S01]  /*b570*/  FFMA R59, R73.reuse, R74, R59 ;  /* 0x0000004a493b7223 */ /* 0x040fe2000000003b */
[----:B------:R-:W-:Y:S01]  /*b580*/  F2FP.SATFINITE.E5M2.F32.PACK_AB_MERGE_C R33, R34, R33, R35 ;  /* 0x000000212221723e */ /* 0x000fe20004806023 */
        /* <DEDUP_REMOVED lines=11> */
[----:B------:R-:W-:Y:S05]  /*b640*/  F2FP.SATFINITE.E5M2.F32.PACK_AB_MERGE_C R51, R58, R57, R59 ;  /* 0x000000393a33723e */ /* 0x000fea000480603b */
        /* <DEDUP_REMOVED lines=18> */
.L_x_134:
[----:B------:R-:W-:Y:S05]  /*b770*/  BSYNC.RECONVERGENT B0 ;  /* 0x0000000000007941 */ /* 0x000fea0003800200 */
.L_x_133:
[----:B------:R-:W-:Y:S01]  /*b780*/  R2UR UR4, R160 ;  /* 0x00000000a00472ca */ /* 0x000fe200000e0000 */
[----:B------:R-:W-:Y:S01]  /*b790*/  BAR.SYNC.DEFER_BLOCKING 0x1, 0x80 ;  /* 0x0042000000007b1d */ /* 0x000fe20000010000 */
[----:B------:R-:W-:Y:S01]  /*b7a0*/  ISETP.NE.AND P0, PT, R162, 0x2, PT ;  /* 0x00000002a200780c */ /* 0x000fe20003f05270 */
[----:B------:R-:W-:Y:S01]  /*b7b0*/  UISETP.NE.AND UP0, UPT, UR45, URZ, UPT ;  /* 0x000000ff2d00728c */ /* 0x000fe2000bf05270 */
[----:B------:R-:W-:Y:S01]  /*b7c0*/  ISETP.NE.AND P1, PT, R68, 0x2, PT ;  /* 0x000000024400780c */ /* 0x000fe20003f25270 */
[----:B------:R-:W-:Y:S01]  /*b7d0*/  UIADD3 UR20, UPT, UPT, UR37, UR59, URZ ;  /* 0x0000003b25147290 */ /* 0x000fe2000fffe0ff */
[----:B------:R-:W-:Y:S02]  /*b7e0*/  SEL R0, RZ, 0x1, P0 ;  /* 0x00000001ff007807 */ /* 0x000fe40000000000 */
[----:B------:R-:W-:Y:S02]  /*b7f0*/  SEL R3, RZ, 0x1, P1 ;  /* 0x00000001ff037807 */ /* 0x000fe40000800000 */
[----:B------:R-:W-:Y:S02]  /*b800*/  LOP3.LUT R167, R167, R0, RZ, 0x3c, !PT ;  /* 0x00000000a7a77212 */ /* 0x000fe400078e3cff */
[----:B------:R-:W-:Y:S01]  /*b810*/  LOP3.LUT R168, R168, R3, RZ, 0x3c, !PT ;  /* 0x00000003a8a87212 */ /* 0x000fe200078e3cff */
[----:B------:R-:W-:Y:S01]  /*b820*/  UIADD3 UR16, UPT, UPT, UR38, UR4, URZ ;  /* 0x0000000426107290 */ /* 0x000fe2000fffe0ff */
[----:B------:R-:W-:Y:S02]  /*b830*/  SEL R162, R162, RZ, P0 ;  /* 0x000000ffa2a27207 */ /* 0x000fe40000000000 */
[----:B------:R-:W-:Y:S01]  /*b840*/  SEL R68, R68, RZ, P1 ;  /* 0x000000ff44447207 */ /* 0x000fe20000800000 */
[----:B------:R-:W-:Y:S01]  /*b850*/  UMOV UR36, UR58 ;  /* 0x0000003a00247c82 */ /* 0x000fe20008000000 */
[----:B------:R-:W-:Y:S07]  /*b860*/  BRA.U UP0, `(.L_x_135) ;  /* 0xffffff9900747547 */ /* 0x000fee000b83ffff */
[----:B------:R-:W-:Y:S05]  /*b870*/  EXIT ;  /* 0x000000000000794d */ /* 0x000fea0003800000 */
.L_x_24:
[----:B--2---:R2:W3:Y:S02]  /*b880*/  SYNCS.PHASECHK.TRANS64.TRYWAIT P0, [R0+URZ+0x110], R3 ;  /* 0x00011003000075a7 */ /* 0x0044e400080011ff */
[----:B---3--:R-:W-:Y:S05]  /*b890*/  @!P0 NANOSLEEP.SYNCS 0x989680 ;  /* 0x009896800000895d */ /* 0x008fea0003900000 */
[----:B------:R-:W3:Y:S02]  /*b8a0*/  @!P0 SYNCS.PHASECHK.TRANS64 P0, [R0+URZ+0x110], R3 ;  /* 0x00011003000085a7 */ /* 0x000ee400080010ff */
[----:B---3--:R-:W-:Y:S05]  /*b8b0*/  @!P0 BRA `(.L_x_24) ;  /* 0xfffffffc00f08947 */ /* 0x008fea000383ffff */
[----:B------:R-:W-:Y:S05]  /*b8c0*/  BRA `(.L_x_136) ;  /* 0xffffff6000247947 */ /* 0x000fea000383ffff */
.L_x_27:
[----:B--2---:R-:W-:-:S07]  /*b8d0*/  MOV R0, UR33 ;  /* 0x0000002100007c02 */ /* 0x004fce0008000f00 */
.L_x_137:
[----:B--2---:R2:W3:Y:S02]  /*b8e0*/  SYNCS.PHASECHK.TRANS64.TRYWAIT P0, [R0+URZ+0x38], R3 ;  /* 0x00003803000075a7 */ /* 0x0044e400080011ff */
[----:B---3--:R-:W-:Y:S05]  /*b8f0*/  @!P0 NANOSLEEP.SYNCS 0x989680 ;  /* 0x009896800000895d */ /* 0x008fea0003900000 */
[----:B------:R-:W3:Y:S02]  /*b900*/  @!P0 SYNCS.PHASECHK.TRANS64 P0, [R0+URZ+0x38], R3 ;  /* 0x00003803000085a7 */ /* 0x000ee400080010ff */
[----:B---3--:R-:W-:Y:S05]  /*b910*/  @!P0 BRA `(.L_x_137) ;  /* 0xfffffffc00f08947 */ /* 0x008fea000383ffff */
[----:B------:R-:W-:Y:S05]  /*b920*/  BRA `(.L_x_26) ;  /* 0xffffff6000647947 */ /* 0x000fea000383ffff */
.L_x_34:
[----:B-1----:R-:W-:-:S07]  /*b930*/  MOV R0, UR17 ;  /* 0x0000001100007c02 */ /* 0x002fce0008000f00 */
.L_x_138:
[----:B-1----:R1:W2:Y:S02]  /*b940*/  SYNCS.PHASECHK.TRANS64.TRYWAIT P0, [R0+URZ+0x38], R3 ;  /* 0x00003803000075a7 */ /* 0x0022a400080011ff */
[----:B--2---:R-:W-:Y:S05]  /*b950*/  @!P0 NANOSLEEP.SYNCS 0x989680 ;  /* 0x009896800000895d */ /* 0x004fea0003900000 */
[----:B------:R-:W2:Y:S02]  /*b960*/  @!P0 SYNCS.PHASECHK.TRANS64 P0, [R0+URZ+0x38], R3 ;  /* 0x00003803000085a7 */ /* 0x000ea400080010ff */
[----:B--2---:R-:W-:Y:S05]  /*b970*/  @!P0 BRA `(.L_x_138) ;  /* 0xfffffffc00f08947 */ /* 0x004fea000383ffff */
[----:B------:R-:W-:Y:S05]  /*b980*/  BRA `(.L_x_33) ;  /* 0xffffff6400207947 */ /* 0x000fea000383ffff */
.L_x_39:
[----:B-1----:R1:W2:Y:S02]  /*b990*/  SYNCS.PHASECHK.TRANS64.TRYWAIT P0, [R3+URZ+0xc0], R0 ;  /* 0x0000c000030075a7 */ /* 0x0022a400080011ff */
[----:B--2---:R-:W-:Y:S05]  /*b9a0*/  @!P0 NANOSLEEP.SYNCS 0x989680 ;  /* 0x009896800000895d */ /* 0x004fea0003900000 */
[----:B------:R-:W2:Y:S02]  /*b9b0*/  @!P0 SYNCS.PHASECHK.TRANS64 P0, [R3+URZ+0xc0], R0 ;  /* 0x0000c000030085a7 */ /* 0x000ea400080010ff */
[----:B--2---:R-:W-:Y:S05]  /*b9c0*/  @!P0 BRA `(.L_x_39) ;  /* 0xfffffffc00f08947 */ /* 0x004fea000383ffff */
[----:B------:R-:W-:Y:S05]  /*b9d0*/  BRA `(.L_x_139) ;  /* 0xffffff6400c07947 */ /* 0x000fea000383ffff */
.L_x_43:
[----:B-1----:R-:W-:-:S07]  /*b9e0*/  MOV R0, UR4 ;  /* 0x0000000400007c02 */ /* 0x002fce0008000f00 */
.L_x_140:
[----:B-1----:R1:W2:Y:S02]  /*b9f0*/  SYNCS.PHASECHK.TRANS64.TRYWAIT P0, [R0+URZ], R3 ;  /* 0x00000003000075a7 */ /* 0x0022a400080011ff */
[----:B--2---:R-:W-:Y:S05]  /*ba00*/  @!P0 NANOSLEEP.SYNCS 0x989680 ;  /* 0x009896800000895d */ /* 0x004fea0003900000 */
[----:B------:R-:W2:Y:S02]  /*ba10*/  @!P0 SYNCS.PHASECHK.TRANS64 P0, [R0+URZ], R3 ;  /* 0x00000003000085a7 */ /* 0x000ea400080010ff */
[----:B--2---:R-:W-:Y:S05]  /*ba20*/  @!P0 BRA `(.L_x_140) ;  /* 0xfffffffc00f08947 */ /* 0x004fea000383ffff */
[----:B------:R-:W-:Y:S05]  /*ba30*/  BRA `(.L_x_141) ;  /* 0xffffff6c00687947 */ /* 0x000fea000383ffff */
.L_x_44:
[----:B------:R-:W-:-:S07]  /*ba40*/  MOV R0, UR5 ;  /* 0x0000000500007c02 */ /* 0x000fce0008000f00 */
.L_x_142:
[----:B-1----:R1:W2:Y:S02]  /*ba50*/  SYNCS.PHASECHK.TRANS64.TRYWAIT P0, [R0+URZ], R3 ;  /* 0x00000003000075a7 */ /* 0x0022a400080011ff */
[----:B--2---:R-:W-:Y:S05]  /*ba60*/  @!P0 NANOSLEEP.SYNCS 0x989680 ;  /* 0x009896800000895d */ /* 0x004fea0003900000 */
[----:B------:R-:W2:Y:S02]  /*ba70*/  @!P0 SYNCS.PHASECHK.TRANS64 P0, [R0+URZ], R3 ;  /* 0x00000003000085a7 */ /* 0x000ea400080010ff */
[----:B--2---:R-:W-:Y:S05]  /*ba80*/  @!P0 BRA `(.L_x_142) ;  /* 0xfffffffc00f08947 */ /* 0x004fea000383ffff */
[----:B------:R-:W-:Y:S05]  /*ba90*/  BRA `(.L_x_143) ;  /* 0xffffff6c00747947 */ /* 0x000fea000383ffff */
.L_x_45:
[----:B------:R-:W-:-:S07]  /*baa0*/  MOV R0, UR5 ;  /* 0x0000000500007c02 */ /* 0x000fce0008000f00 */
.L_x_144:
[----:B-1----:R1:W2:Y:S02]  /*bab0*/  SYNCS.PHASECHK.TRANS64.TRYWAIT P0, [R0+URZ], R3 ;  /* 0x00000003000075a7 */ /* 0x0022a400080011ff */
[----:B--2---:R-:W-:Y:S05]  /*bac0*/  @!P0 NANOSLEEP.SYNCS 0x989680 ;  /* 0x009896800000895d */ /* 0x004fea0003900000 */
[----:B------:R-:W2:Y:S02]  /*bad0*/  @!P0 SYNCS.PHASECHK.TRANS64 P0, [R0+URZ], R3 ;  /* 0x00000003000085a7 */ /* 0x000ea400080010ff */
[----:B--2---:R-:W-:Y:S05]  /*bae0*/  @!P0 BRA `(.L_x_144) ;  /* 0xfffffffc00f08947 */ /* 0x004fea000383ffff */
[----:B------:R-:W-:Y:S05]  /*baf0*/  BRA `(.L_x_145) ;  /* 0xffffff6c00807947 */ /* 0x000fea000383ffff */
.L_x_46:
[----:B------:R-:W-:-:S07]  /*bb00*/  MOV R0, UR5 ;  /* 0x0000000500007c02 */ /* 0x000fce0008000f00 */
.L_x_146:
[----:B-1----:R1:W2:Y:S02]  /*bb10*/  SYNCS.PHASECHK.TRANS64.TRYWAIT P0, [R0+URZ], R3 ;  /* 0x00000003000075a7 */ /* 0x0022a400080011ff */
[----:B--2---:R-:W-:Y:S05]  /*bb20*/  @!P0 NANOSLEEP.SYNCS 0x989680 ;  /* 0x009896800000895d */ /* 0x004fea0003900000 */
[----:B------:R-:W2:Y:S02]  /*bb30*/  @!P0 SYNCS.PHASECHK.TRANS64 P0, [R0+URZ], R3 ;  /* 0x00000003000085a7 */ /* 0x000ea400080010ff */
[----:B--2---:R-:W-:Y:S05]  /*bb40*/  @!P0 BRA `(.L_x_146) ;  /* 0xfffffffc00f08947 */ /* 0x004fea000383ffff */
[----:B------:R-:W-:Y:S05]  /*bb50*/  BRA `(.L_x_147) ;  /* 0xffffff6c008c7947 */ /* 0x000fea000383ffff */
.L_x_47:
[----:B------:R-:W-:-:S07]  /*bb60*/  MOV R0, UR5 ;  /* 0x0000000500007c02 */ /* 0x000fce0008000f00 */
.L_x_148:
[----:B-1----:R1:W2:Y:S02]  /*bb70*/  SYNCS.PHASECHK.TRANS64.TRYWAIT P0, [R0+URZ], R3 ;  /* 0x00000003000075a7 */ /* 0x0022a400080011ff */
[----:B--2---:R-:W-:Y:S05]  /*bb80*/  @!P0 NANOSLEEP.SYNCS 0x989680 ;  /* 0x009896800000895d */ /* 0x004fea0003900000 */
[----:B------:R-:W2:Y:S02]  /*bb90*/  @!P0 SYNCS.PHASECHK.TRANS64 P0, [R0+URZ], R3 ;  /* 0x00000003000085a7 */ /* 0x000ea400080010ff */
[----:B--2---:R-:W-:Y:S05]  /*bba0*/  @!P0 BRA `(.L_x_148) ;  /* 0xfffffffc00f08947 */ /* 0x004fea000383ffff */
[----:B------:R-:W-:Y:S05]  /*bbb0*/  BRA `(.L_x_149) ;  /* 0xffffff6c00987947 */ /* 0x000fea000383ffff */
.L_x_48:
[----:B------:R-:W-:-:S07]  /*bbc0*/  MOV R0, UR5 ;  /* 0x0000000500007c02 */ /* 0x000fce0008000f00 */
.L_x_150:
[----:B-1----:R1:W2:Y:S02]  /*bbd0*/  SYNCS.PHASECHK.TRANS64.TRYWAIT P0, [R0+URZ], R3 ;  /* 0x00000003000075a7 */ /* 0x0022a400080011ff */
[----:B--2---:R-:W-:Y:S05]  /*bbe0*/  @!P0 NANOSLEEP.SYNCS 0x989680 ;  /* 0x009896800000895d */ /* 0x004fea0003900000 */
[----:B------:R-:W2:Y:S02]  /*bbf0*/  @!P0 SYNCS.PHASECHK.TRANS64 P0, [R0+URZ], R3 ;  /* 0x00000003000085a7 */ /* 0x000ea400080010ff */
[----:B--2---:R-:W-:Y:S05]  /*bc00*/  @!P0 BRA `(.L_x_150) ;  /* 0xfffffffc00f08947 */ /* 0x004fea000383ffff */
[----:B------:R-:W-:Y:S05]  /*bc10*/  BRA `(.L_x_151) ;  /* 0xffffff6c00a47947 */ /* 0x000fea000383ffff */
.L_x_51:
[----:B-1----:R1:W2:Y:S02]  /*bc20*/  SYNCS.PHASECHK.TRANS64.TRYWAIT P0, [R2+URZ+0x100], R5 ;  /* 0x00010005020075a7 */ /* 0x0022a400080011ff */
[----:B--2---:R-:W-:Y:S05]  /*bc30*/  @!P0 NANOSLEEP.SYNCS 0x989680 ;  /* 0x009896800000895d */ /* 0x004fea0003900000 */
[----:B------:R-:W2:Y:S02]  /*bc40*/  @!P0 SYNCS.PHASECHK.TRANS64 P0, [R2+URZ+0x100], R5 ;  /* 0x00010005020085a7 */ /* 0x000ea400080010ff */
[----:B--2---:R-:W-:Y:S05]  /*bc50*/  @!P0 BRA `(.L_x_51) ;  /* 0xfffffffc00f08947 */ /* 0x004fea000383ffff */
[----:B------:R-:W-:Y:S05]  /*bc60*/  BRA `(.L_x_152) ;  /* 0xffffff7000087947 */ /* 0x000fea000383ffff */
.L_x_52:
[----:B------:R-:W-:-:S07]  /*bc70*/  MOV R2, UR4 ;  /* 0x0000000400027c02 */ /* 0x000fce0008000f00 */
.L_x_153:
[----:B-1----:R1:W2:Y:S02]  /*bc80*/  SYNCS.PHASECHK.TRANS64.TRYWAIT P0, [R2+URZ+0xd0], R5 ;  /* 0x0000d005020075a7 */ /* 0x0022a400080011ff */
[----:B--2---:R-:W-:Y:S05]  /*bc90*/  @!P0 NANOSLEEP.SYNCS 0x989680 ;  /* 0x009896800000895d */ /* 0x004fea0003900000 */
[----:B------:R-:W2:Y:S02]  /*bca0*/  @!P0 SYNCS.PHASECHK.TRANS64 P0, [R2+URZ+0xd0], R5 ;  /* 0x0000d005020085a7 */ /* 0x000ea400080010ff */
[----:B--2---:R-:W-:Y:S05]  /*bcb0*/  @!P0 BRA `(.L_x_153) ;  /* 0xfffffffc00f08947 */ /* 0x004fea000383ffff */
[----:B------:R-:W-:Y:S05]  /*bcc0*/  BRA `(.L_x_154) ;  /* 0xffffff7000187947 */ /* 0x000fea000383ffff */
.L_x_53:
[----:B-1----:R1:W2:Y:S02]  /*bcd0*/  SYNCS.PHASECHK.TRANS64.TRYWAIT P1, [R2+URZ+0xc0], R5 ;  /* 0x0000c005020075a7 */ /* 0x0022a400080211ff */
[----:B--2---:R-:W-:Y:S05]  /*bce0*/  @!P1 NANOSLEEP.SYNCS 0x989680 ;  /* 0x009896800000995d */ /* 0x004fea0003900000 */
[----:B------:R-:W2:Y:S02]  /*bcf0*/  @!P1 SYNCS.PHASECHK.TRANS64 P1, [R2+URZ+0xc0], R5 ;  /* 0x0000c005020095a7 */ /* 0x000ea400080210ff */
[----:B--2---:R-:W-:Y:S05]  /*bd00*/  @!P1 BRA `(.L_x_53) ;  /* 0xfffffffc00f09947 */ /* 0x004fea000383ffff */
[----:B------:R-:W-:Y:S05]  /*bd10*/  BRA `(.L_x_155) ;  /* 0xffffff7000487947 */ /* 0x000fea000383ffff */
.L_x_56:
[----:B------:R-:W-:-:S07]  /*bd20*/  MOV R0, UR4 ;  /* 0x0000000400007c02 */ /* 0x000fce0008000f00 */
.L_x_156:
[----:B-1----:R1:W2:Y:S02]  /*bd30*/  SYNCS.PHASECHK.TRANS64.TRYWAIT P0, [R0+URZ+0xd0], R3 ;  /* 0x0000d003000075a7 */ /* 0x0022a400080011ff */
[----:B--2---:R-:W-:Y:S05]  /*bd40*/  @!P0 NANOSLEEP.SYNCS 0x989680 ;  /* 0x009896800000895d */ /* 0x004fea0003900000 */
[----:B------:R-:W2:Y:S02]  /*bd50*/  @!P0 SYNCS.PHASECHK.TRANS64 P0, [R0+URZ+0xd0], R3 ;  /* 0x0000d003000085a7 */ /* 0x000ea400080010ff */
[----:B--2---:R-:W-:Y:S05]  /*bd60*/  @!P0 BRA `(.L_x_156) ;  /* 0xfffffffc00f08947 */ /* 0x004fea000383ffff */
[----:B------:R-:W-:Y:S05]  /*bd70*/  BRA `(.L_x_55) ;  /* 0xffffff70009c7947 */ /* 0x000fea000383ffff */
.L_x_63:
[----:B-1----:R1:W2:Y:S02]  /*bd80*/  SYNCS.PHASECHK.TRANS64.TRYWAIT P1, [R0+URZ+0xc0], R5 ;  /* 0x0000c005000075a7 */ /* 0x0022a400080211ff */
[----:B--2---:R-:W-:Y:S05]  /*bd90*/  @!P1 NANOSLEEP.SYNCS 0x989680 ;  /* 0x009896800000995d */ /* 0x004fea0003900000 */
[----:B------:R-:W2:Y:S02]  /*bda0*/  @!P1 SYNCS.PHASECHK.TRANS64 P1, [R0+URZ+0xc0], R5 ;  /* 0x0000c005000095a7 */ /* 0x000ea400080210ff */
[----:B--2---:R-:W-:Y:S05]  /*bdb0*/  @!P1 BRA `(.L_x_63) ;  /* 0xfffffffc00f09947 */ /* 0x004fea000383ffff */
[----:B------:R-:W-:Y:S05]  /*bdc0*/  BRA `(.L_x_157) ;  /* 0xffffff7800047947 */ /* 0x000fea000383ffff */
.L_x_64:
[----:B------:R-:W-:-:S07]  /*bdd0*/  MOV R3, UR22 ;  /* 0x0000001600037c02 */ /* 0x000fce0008000f00 */
.L_x_158:
[----:B-1----:R1:W2:Y:S02]  /*bde0*/  SYNCS.PHASECHK.TRANS64.TRYWAIT P0, [R3+URZ+0xf0], R0 ;  /* 0x0000f000030075a7 */ /* 0x0022a400080011ff */
[----:B--2---:R-:W-:Y:S05]  /*bdf0*/  @!P0 NANOSLEEP.SYNCS 0x989680 ;  /* 0x009896800000895d */ /* 0x004fea0003900000 */
[----:B------:R-:W2:Y:S02]  /*be00*/  @!P0 SYNCS.PHASECHK.TRANS64 P0, [R3+URZ+0xf0], R0 ;  /* 0x0000f000030085a7 */ /* 0x000ea400080010ff */
[----:B--2---:R-:W-:Y:S05]  /*be10*/  @!P0 BRA `(.L_x_158) ;  /* 0xfffffffc00f08947 */ /* 0x004fea000383ffff */
[----:B------:R-:W-:Y:S05]  /*be20*/  BRA `(.L_x_159) ;  /* 0xffffff78003c7947 */ /* 0x000fea000383ffff */
.L_x_67:
[----:B------:R-:W-:Y:S07]  /*be30*/  MOV R0, UR5 ;  /* 0x0000000500007c02 */ /* 0x000fee0008000f00 */
.L_x_160:
[----:B-1----:R1:W2:Y:S02]  /*be40*/  SYNCS.PHASECHK.TRANS64.TRYWAIT P0, [R0+URZ], R3 ;  /* 0x00000003000075a7 */ /* 0x0022a400080011ff */
[----:B--2---:R-:W-:Y:S05]  /*be50*/  @!P0 NANOSLEEP.SYNCS 0x989680 ;  /* 0x009896800000895d */ /* 0x004fea0003900000 */
[----:B------:R-:W2:Y:S02]  /*be60*/  @!P0 SYNCS.PHASECHK.TRANS64 P0, [R0+URZ], R3 ;  /* 0x00000003000085a7 */ /* 0x000ea400080010ff */
[----:B--2---:R-:W-:Y:S05]  /*be70*/  @!P0 BRA `(.L_x_160) ;  /* 0xfffffffc00f08947 */ /* 0x004fea000383ffff */
[----:B------:R-:W-:Y:S05]  /*be80*/  BRA `(.L_x_66) ;  /* 0xffffff7800587947 */ /* 0x000fea000383ffff */
.L_x_70:
[----:B------:R-:W-:-:S07]  /*be90*/  MOV R0, UR4 ;  /* 0x0000000400007c02 */ /* 0x000fce0008000f00 */
.L_x_161:
[----:B--2---:R2:W4:Y:S02]  /*bea0*/  SYNCS.PHASECHK.TRANS64.TRYWAIT P0, [R0+URZ], R3 ;  /* 0x00000003000075a7 */ /* 0x00452400080011ff */
[----:B----4-:R-:W-:Y:S05]  /*beb0*/  @!P0 NANOSLEEP.SYNCS 0x989680 ;  /* 0x009896800000895d */ /* 0x010fea0003900000 */
[----:B------:R-:W4:Y:S02]  /*bec0*/  @!P0 SYNCS.PHASECHK.TRANS64 P0, [R0+URZ], R3 ;  /* 0x00000003000085a7 */ /* 0x000f2400080010ff */
[----:B----4-:R-:W-:Y:S05]  /*bed0*/  @!P0 BRA `(.L_x_161) ;  /* 0xfffffffc00f08947 */ /* 0x010fea000383ffff */
[----:B------:R-:W-:Y:S05]  /*bee0*/  BRA `(.L_x_162) ;  /* 0xffffff7c000c7947 */ /* 0x000fea000383ffff */
.L_x_71:
[----:B------:R-:W-:-:S07]  /*bef0*/  MOV R0, UR4 ;  /* 0x0000000400007c02 */ /* 0x000fce0008000f00 */
.L_x_163:
[----:B-1----:R1:W2:Y:S02]  /*bf00*/  SYNCS.PHASECHK.TRANS64.TRYWAIT P0, [R0+URZ], R3 ;  /* 0x00000003000075a7 */ /* 0x0022a400080011ff */
[----:B--2---:R-:W-:Y:S05]  /*bf10*/  @!P0 NANOSLEEP.SYNCS 0x989680 ;  /* 0x009896800000895d */ /* 0x004fea0003900000 */
[----:B------:R-:W2:Y:S02]  /*bf20*/  @!P0 SYNCS.PHASECHK.TRANS64 P0, [R0+URZ], R3 ;  /* 0x00000003000085a7 */ /* 0x000ea400080010ff */
[----:B--2---:R-:W-:Y:S05]  /*bf30*/  @!P0 BRA `(.L_x_163) ;  /* 0xfffffffc00f08947 */ /* 0x004fea000383ffff */
[----:B------:R-:W-:Y:S05]  /*bf40*/  BRA `(.L_x_164) ;  /* 0xffffff7c00187947 */ /* 0x000fea000383ffff */
.L_x_76:
[----:B--2---:R2:W3:Y:S02]  /*bf50*/  SYNCS.PHASECHK.TRANS64.TRYWAIT P0, [R12+URZ+0xc0], R9 ;  /* 0x0000c0090c0075a7 */ /* 0x0044e400080011ff */
[----:B---3--:R-:W-:Y:S05]  /*bf60*/  @!P0 NANOSLEEP.SYNCS 0x989680 ;  /* 0x009896800000895d */ /* 0x008fea0003900000 */
[----:B------:R-:W3:Y:S02]  /*bf70*/  @!P0 SYNCS.PHASECHK.TRANS64 P0, [R12+URZ+0xc0], R9 ;  /* 0x0000c0090c0085a7 */ /* 0x000ee400080010ff */
[----:B---3--:R-:W-:Y:S05]  /*bf80*/  @!P0 BRA `(.L_x_76) ;  /* 0xfffffffc00f08947 */ /* 0x008fea000383ffff */
[----:B------:R-:W-:Y:S05]  /*bf90*/  BRA `(.L_x_165) ;  /* 0xffffff8000487947 */ /* 0x000fea000383ffff */
.L_x_79:
[----:B------:R-:W-:Y:S07]  /*bfa0*/  MOV R0, UR21 ;  /* 0x0000001500007c02 */ /* 0x000fee0008000f00 */
.L_x_166:
[----:B--2---:R2:W3:Y:S02]  /*bfb0*/  SYNCS.PHASECHK.TRANS64.TRYWAIT P2, [R0+URZ+0xb8], R11 ;  /* 0x0000b80b000075a7 */ /* 0x0044e400080411ff */
[----:B---3--:R-:W-:Y:S05]  /*bfc0*/  @!P2 NANOSLEEP.SYNCS 0x989680 ;  /* 0x009896800000a95d */ /* 0x008fea0003900000 */
[----:B------:R-:W3:Y:S02]  /*bfd0*/  @!P2 SYNCS.PHASECHK.TRANS64 P2, [R0+URZ+0xb8], R11 ;  /* 0x0000b80b0000a5a7 */ /* 0x000ee400080410ff */
[----:B---3--:R-:W-:Y:S05]  /*bfe0*/  @!P2 BRA `(.L_x_166) ;  /* 0xfffffffc00f0a947 */ /* 0x008fea000383ffff */
[----:B------:R-:W-:Y:S05]  /*bff0*/  BRA `(.L_x_78) ;  /* 0xffffff8400b07947 */ /* 0x000fea000383ffff */
.L_x_82:
[----:B--2---:R-:W-:Y:S07]  /*c000*/  MOV R0, UR21 ;  /* 0x0000001500007c02 */ /* 0x004fee0008000f00 */
.L_x_167:
[----:B--2---:R2:W3:Y:S02]  /*c010*/  SYNCS.PHASECHK.TRANS64.TRYWAIT P0, [R0+URZ+0x90], R9 ;  /* 0x00009009000075a7 */ /* 0x0044e400080011ff */
[----:B---3--:R-:W-:Y:S05]  /*c020*/  @!P0 NANOSLEEP.SYNCS 0x989680 ;  /* 0x009896800000895d */ /* 0x008fea0003900000 */
[----:B------:R-:W3:Y:S02]  /*c030*/  @!P0 SYNCS.PHASECHK.TRANS64 P0, [R0+URZ+0x90], R9 ;  /* 0x00009009000085a7 */ /* 0x000ee400080010ff */
[----:B---3--:R-:W-:Y:S05]  /*c040*/  @!P0 BRA `(.L_x_167) ;  /* 0xfffffffc00f08947 */ /* 0x008fea000383ffff */
[----:B------:R-:W-:Y:S05]  /*c050*/  BRA `(.L_x_168) ;  /* 0xffffff88000c7947 */ /* 0x000fea000383ffff */
.L_x_83:
[----:B------:R-:W-:Y:S07]  /*c060*/  MOV R0, UR21 ;  /* 0x0000001500007c02 */ /* 0x000fee0008000f00 */
.L_x_169:
[----:B--2---:R2:W3:Y:S02]  /*c070*/  SYNCS.PHASECHK.TRANS64.TRYWAIT P0, [R0+URZ+0x98], R9 ;  /* 0x00009809000075a7 */ /* 0x0044e400080011ff */
[----:B---3--:R-:W-:Y:S05]  /*c080*/  @!P0 NANOSLEEP.SYNCS 0x989680 ;  /* 0x009896800000895d */ /* 0x008fea0003900000 */
[----:B------:R-:W3:Y:S02]  /*c090*/  @!P0 SYNCS.PHASECHK.TRANS64 P0, [R0+URZ+0x98], R9 ;  /* 0x00009809000085a7 */ /* 0x000ee400080010ff */
[----:B---3--:R-:W-:Y:S05]  /*c0a0*/  @!P0 BRA `(.L_x_169) ;  /* 0xfffffffc00f08947 */ /* 0x008fea000383ffff */
[----:B------:R-:W-:Y:S05]  /*c0b0*/  BRA `(.L_x_170) ;  /* 0xffffff8800447947 */ /* 0x000fea000383ffff */
.L_x_84:
[----:B------:R-:W-:Y:S07]  /*c0c0*/  MOV R0, UR21 ;  /* 0x0000001500007c02 */ /* 0x000fee0008000f00 */
.L_x_171:
[----:B--2---:R2:W3:Y:S02]  /*c0d0*/  SYNCS.PHASECHK.TRANS64.TRYWAIT P0, [R0+URZ+0xa0], R9 ;  /* 0x0000a009000075a7 */ /* 0x0044e400080011ff */
[----:B---3--:R-:W-:Y:S05]  /*c0e0*/  @!P0 NANOSLEEP.SYNCS 0x989680 ;  /* 0x009896800000895d */ /* 0x008fea0003900000 */
[----:B------:R-:W3:Y:S02]  /*c0f0*/  @!P0 SYNCS.PHASECHK.TRANS64 P0, [R0+URZ+0xa0], R9 ;  /* 0x0000a009000085a7 */ /* 0x000ee400080010ff */
[----:B---3--:R-:W-:Y:S05]  /*c100*/  @!P0 BRA `(.L_x_171) ;  /* 0xfffffffc00f08947 */ /* 0x008fea000383ffff */
[----:B------:R-:W-:Y:S05]  /*c110*/  BRA `(.L_x_172) ;  /* 0xffffff8800887947 */ /* 0x000fea000383ffff */
.L_x_85:
[----:B------:R-:W-:Y:S07]  /*c120*/  MOV R0, UR21 ;  /* 0x0000001500007c02 */ /* 0x000fee0008000f00 */
.L_x_173:
[----:B--2---:R2:W3:Y:S02]  /*c130*/  SYNCS.PHASECHK.TRANS64.TRYWAIT P0, [R0+URZ+0xa8], R9 ;  /* 0x0000a809000075a7 */ /* 0x0044e400080011ff */
[----:B---3--:R-:W-:Y:S05]  /*c140*/  @!P0 NANOSLEEP.SYNCS 0x989680 ;  /* 0x009896800000895d */ /* 0x008fea0003900000 */
[----:B------:R-:W3:Y:S02]  /*c150*/  @!P0 SYNCS.PHASECHK.TRANS64 P0, [R0+URZ+0xa8], R9 ;  /* 0x0000a809000085a7 */ /* 0x000ee400080010ff */
[----:B---3--:R-:W-:Y:S05]  /*c160*/  @!P0 BRA `(.L_x_173) ;  /* 0xfffffffc00f08947 */ /* 0x008fea000383ffff */
[----:B------:R-:W-:Y:S05]  /*c170*/  BRA `(.L_x_174) ;  /* 0xffffff8800c87947 */ /* 0x000fea000383ffff */
.L_x_87:
[----:B------:R-:W-:-:S07]  /*c180*/  MOV R0, UR21 ;  /* 0x0000001500007c02 */ /* 0x000fce0008000f00 */
.L_x_175:
[----:B---3--:R3:W4:Y:S02]  /*c190*/  SYNCS.PHASECHK.TRANS64.TRYWAIT P0, [R0+URZ+0x90], R3 ;  /* 0x00009003000075a7 */ /* 0x00872400080011ff */
[----:B----4-:R-:W-:Y:S05]  /*c1a0*/  @!P0 NANOSLEEP.SYNCS 0x989680 ;  /* 0x009896800000895d */ /* 0x010fea0003900000 */
[----:B------:R-:W4:Y:S02]  /*c1b0*/  @!P0 SYNCS.PHASECHK.TRANS64 P0, [R0+URZ+0x90], R3 ;  /* 0x00009003000085a7 */ /* 0x000f2400080010ff */
[----:B----4-:R-:W-:Y:S05]  /*c1c0*/  @!P0 BRA `(.L_x_175) ;  /* 0xfffffffc00f08947 */ /* 0x010fea000383ffff */
[----:B------:R-:W-:Y:S05]  /*c1d0*/  BRA `(.L_x_176) ;  /* 0xffffff8c003c7947 */ /* 0x000fea000383ffff */
.L_x_88:
[----:B---3--:R-:W-:-:S07]  /*c1e0*/  MOV R0, UR21 ;  /* 0x0000001500007c02 */ /* 0x008fce0008000f00 */
.L_x_177:
[----:B---3--:R3:W4:Y:S02]  /*c1f0*/  SYNCS.PHASECHK.TRANS64.TRYWAIT P0, [R0+URZ+0x98], R3 ;  /* 0x00009803000075a7 */ /* 0x00872400080011ff */
[----:B----4-:R-:W-:Y:S05]  /*c200*/  @!P0 NANOSLEEP.SYNCS 0x989680 ;  /* 0x009896800000895d */ /* 0x010fea0003900000 */
[----:B------:R-:W4:Y:S02]  /*c210*/  @!P0 SYNCS.PHASECHK.TRANS64 P0, [R0+URZ+0x98], R3 ;  /* 0x00009803000085a7 */ /* 0x000f2400080010ff */
[----:B----4-:R-:W-:Y:S05]  /*c220*/  @!P0 BRA `(.L_x_177) ;  /* 0xfffffffc00f08947 */ /* 0x010fea000383ffff */
[----:B------:R-:W-:Y:S05]  /*c230*/  BRA `(.L_x_178) ;  /* 0xffffff8c002c7947 */ /* 0x000fea000383ffff */
.L_x_89:
[----:B---3--:R-:W-:-:S07]  /*c240*/  MOV R0, UR21 ;  /* 0x0000001500007c02 */ /* 0x008fce0008000f00 */
.L_x_179:
[----:B---3--:R3:W4:Y:S02]  /*c250*/  SYNCS.PHASECHK.TRANS64.TRYWAIT P0, [R0+URZ+0xa0], R3 ;  /* 0x0000a003000075a7 */ /* 0x00872400080011ff */
[----:B----4-:R-:W-:Y:S05]  /*c260*/  @!P0 NANOSLEEP.SYNCS 0x989680 ;  /* 0x009896800000895d */ /* 0x010fea0003900000 */
[----:B------:R-:W4:Y:S02]  /*c270*/  @!P0 SYNCS.PHASECHK.TRANS64 P0, [R0+URZ+0xa0], R3 ;  /* 0x0000a003000085a7 */ /* 0x000f2400080010ff */
[----:B----4-:R-:W-:Y:S05]  /*c280*/  @!P0 BRA `(.L_x_179) ;  /* 0xfffffffc00f08947 */ /* 0x010fea000383ffff */
[----:B------:R-:W-:Y:S05]  /*c290*/  BRA `(.L_x_180) ;  /* 0xffffff8c001c7947 */ /* 0x000fea000383ffff */
.L_x_91:
[----:B-1----:R1:W2:Y:S02]  /*c2a0*/  SYNCS.PHASECHK.TRANS64.TRYWAIT P0, [R3+URZ+0xc0], R0 ;  /* 0x0000c000030075a7 */ /* 0x0022a400080011ff */
[----:B--2---:R-:W-:Y:S05]  /*c2b0*/  @!P0 NANOSLEEP.SYNCS 0x989680 ;  /* 0x009896800000895d */ /* 0x004fea0003900000 */
[----:B------:R-:W2:Y:S02]  /*c2c0*/  @!P0 SYNCS.PHASECHK.TRANS64 P0, [R3+URZ+0xc0], R0 ;  /* 0x0000c000030085a7 */ /* 0x000ea400080010ff */
[----:B--2---:R-:W-:Y:S05]  /*c2d0*/  @!P0 BRA `(.L_x_91) ;  /* 0xfffffffc00f08947 */ /* 0x004fea000383ffff */
[----:B------:R-:W-:Y:S05]  /*c2e0*/  BRA `(.L_x_181) ;  /* 0xffffff8c00e87947 */ /* 0x000fea000383ffff */
.L_x_102:
[----:B--2---:R2:W1:Y:S02]  /*c2f0*/  SYNCS.PHASECHK.TRANS64.TRYWAIT P1, [R3+URZ+0x70], R2 ;  /* 0x00007002030075a7 */ /* 0x00446400080211ff */
[----:B-1----:R-:W-:Y:S05]  /*c300*/  @!P1 NANOSLEEP.SYNCS 0x989680 ;  /* 0x009896800000995d */ /* 0x002fea0003900000 */
[----:B------:R-:W1:Y:S02]  /*c310*/  @!P1 SYNCS.PHASECHK.TRANS64 P1, [R3+URZ+0x70], R2 ;  /* 0x00007002030095a7 */ /* 0x000e6400080210ff */
[----:B-1----:R-:W-:Y:S05]  /*c320*/  @!P1 BRA `(.L_x_102) ;  /* 0xfffffffc00f09947 */ /* 0x002fea000383ffff */
[----:B------:R-:W-:Y:S05]  /*c330*/  BRA `(.L_x_101) ;  /* 0xffffff9c006c7947 */ /* 0x000fea000383ffff */
.L_x_104:
[----:B--2---:R2:W4:Y:S02]  /*c340*/  SYNCS.PHASECHK.TRANS64.TRYWAIT P0, [R177+URZ+0xe0], R4 ;  /* 0x0000e004b10075a7 */ /* 0x00452400080011ff */
[----:B----4-:R-:W-:Y:S05]  /*c350*/  @!P0 NANOSLEEP.SYNCS 0x989680 ;  /* 0x009896800000895d */ /* 0x010fea0003900000 */
[----:B------:R-:W4:Y:S02]  /*c360*/  @!P0 SYNCS.PHASECHK.TRANS64 P0, [R177+URZ+0xe0], R4 ;  /* 0x0000e004b10085a7 */ /* 0x000f2400080010ff */
[----:B----4-:R-:W-:Y:S05]  /*c370*/  @!P0 BRA `(.L_x_104) ;  /* 0xfffffffc00f08947 */ /* 0x010fea000383ffff */
[----:B------:R-:W-:Y:S05]  /*c380*/  BRA `(.L_x_103) ;  /* 0xffffff9c00c47947 */ /* 0x000fea000383ffff */
.L_x_113:
[----:B---3--:R3:W4:Y:S02]  /*c390*/  SYNCS.PHASECHK.TRANS64.TRYWAIT P0, [R190+URZ+0x70], R5 ;  /* 0x00007005be0075a7 */ /* 0x00872400080011ff */
[----:B----4-:R-:W-:Y:S05]  /*c3a0*/  @!P0 NANOSLEEP.SYNCS 0x989680 ;  /* 0x009896800000895d */ /* 0x010fea0003900000 */
[----:B------:R-:W4:Y:S02]  /*c3b0*/  @!P0 SYNCS.PHASECHK.TRANS64 P0, [R190+URZ+0x70], R5 ;  /* 0x00007005be0085a7 */ /* 0x000f2400080010ff */
[----:B----4-:R-:W-:Y:S05]  /*c3c0*/  @!P0 BRA `(.L_x_113) ;  /* 0xfffffffc00f08947 */ /* 0x010fea000383ffff */
[----:B------:R-:W-:Y:S05]  /*c3d0*/  BRA `(.L_x_112) ;  /* 0xffffffb000d47947 */ /* 0x000fea000383ffff */
.L_x_122:
[----:B---3--:R3:W4:Y:S02]  /*c3e0*/  SYNCS.PHASECHK.TRANS64.TRYWAIT P0, [R0+URZ+0x70], R7 ;  /* 0x00007007000075a7 */ /* 0x00872400080011ff */
[----:B----4-:R-:W-:Y:S05]  /*c3f0*/  @!P0 NANOSLEEP.SYNCS 0x989680 ;  /* 0x009896800000895d */ /* 0x010fea0003900000 */
[----:B------:R-:W4:Y:S02]  /*c400*/  @!P0 SYNCS.PHASECHK.TRANS64 P0, [R0+URZ+0x70], R7 ;  /* 0x00007007000085a7 */ /* 0x000f2400080010ff */
[----:B----4-:R-:W-:Y:S05]  /*c410*/  @!P0 BRA `(.L_x_122) ;  /* 0xfffffffc00f08947 */ /* 0x010fea000383ffff */
[----:B------:R-:W-:Y:S05]  /*c420*/  BRA `(.L_x_121) ;  /* 0xffffffc8002c7947 */ /* 0x000fea000383ffff */
.L_x_131:
[----:B---3--:R3:W4:Y:S02]  /*c430*/  SYNCS.PHASECHK.TRANS64.TRYWAIT P0, [R0+URZ+0x70], R5 ;  /* 0x00007005000075a7 */ /* 0x00872400080011ff */
[----:B----4-:R-:W-:Y:S05]  /*c440*/  @!P0 NANOSLEEP.SYNCS 0x989680 ;  /* 0x009896800000895d */ /* 0x010fea0003900000 */
[----:B------:R-:W4:Y:S02]  /*c450*/  @!P0 SYNCS.PHASECHK.TRANS64 P0, [R0+URZ+0x70], R5 ;  /* 0x00007005000085a7 */ /* 0x000f2400080010ff */
[----:B----4-:R-:W-:Y:S05]  /*c460*/  @!P0 BRA `(.L_x_131) ;  /* 0xfffffffc00f08947 */ /* 0x010fea000383ffff */
[----:B------:R-:W-:Y:S05]  /*c470*/  BRA `(.L_x_130) ;  /* 0xffffffdc00907947 */ /* 0x000fea000383ffff */
        .weak           $__internal_0_$__cuda_sm10x_tcgen05_guardrail_trap_col_being_dealloced_not_returned_by_alloc
        .type           $__internal_0_$__cuda_sm10x_tcgen05_guardrail_trap_col_being_dealloced_not_returned_by_alloc,@function
        .size           $__internal_0_$__cuda_sm10x_tcgen05_guardrail_trap_col_being_dealloced_not_returned_by_alloc,($__internal_1_$__cuda_sm10x_tcgen05_guardrail_trap_phase_invalid_during_alloc - $__internal_0_$__cuda_sm10x_tcgen05_guardrail_trap_col_being_dealloced_not_returned_by_alloc)
$__internal_0_$__cuda_sm10x_tcgen05_guardrail_trap_col_being_dealloced_not_returned_by_alloc:
[----:B------:R-:W-:Y:S05]  /*c480*/  BPT.TRAP 0x1 ;  /* 0x000000040000795c */ /* 0x000fea0000300000 */
[----:B------:R-:W-:-:S04]  /*c490*/  HFMA2 R3, -RZ, RZ, 0, 0 ;  /* 0x00000000ff037431 */ /* 0x000fc800000001ff */
[----:B------:R-:W-:Y:S05]  /*c4a0*/  RET.REL.NODEC R2 `(_ZN7cutlass13device_kernelINS_4gemm6kernel13GemmUniversalIN4cute5tupleIJiiiiEEENS1_10collective13CollectiveMmaINS1_35MainloopSm100TmaUmmaWarpSpecializedILi7ELi2ELi2ENS5_IJNS4_1CILi1EEENSA_ILi4EEESB_EEEEENS5_IJNSA_ILi128EEENSA_ILi256EEENSA_ILi64EEEEEENS_12float_e5m2_tENS5_IJlSB_lEEESJ_SK_NS4_8TiledMMAINS4_8MMA_AtomIJNS4_10MMA_TraitsINS4_19SM100_MMA_F8F6F4_SSEJSJ_SJ_fSF_SG_NS4_17integral_constantINS4_4UMMA5MajorELSR_0EEESS_NSP_INSQ_7ScaleInELST_0EEESU_EEEEEENS4_6LayoutINS5_IJSB_SB_SB_EEENS5_IJNSA_ILi0EEESZ_SZ_EEEEENS5_IJNS4_10UnderscoreES12_S12_EEEEENS4_23SM90_TMA_LOAD_MULTICASTENS4_14ComposedLayoutINS4_7SwizzleILi2ELi4ELi3EEENS4_18smem_ptr_flag_bitsILi8EEENSX_INS5_IJNSA_ILi8EEESH_EEENS5_IJSH_SB_EEEEEEEvNS4_8identityENS4_13SM90_TMA_LOADES1F_vS1G_EENS_8epilogue10collective18CollectiveEpilogueINS1J_23Sm100TmaWarpSpecializedILi4ELi2ELi64ELb0ELb0EEEJSI_NS5_IJNSX_ISF_SB_EENSX_ISH_SB_EEEEESJ_SK_SJ_SK_NS1J_6fusion15FusionCallbacksIS1N_NS1R_17LinearCombinationISJ_fSJ_fLNS_15FloatRoundStyleE2EEESI_S1Q_JEEENS4_5SM1004TMEM4LOAD26SM100_TMEM_LOAD_32dp32b64xES1H_S1F_NS4_39AutoVectorizingCopyWithAssumedAlignmentILi128EEENS4_14SM90_TMA_STOREES1F_S22_S22_EEEvvEEEEvNT_6ParamsE) ;  /* 0xffffff3802d47950 */ /* 0x000fea0003c3ffff */
        .weak           $__internal_1_$__cuda_sm10x_tcgen05_guardrail_trap_phase_invalid_during_alloc
        .type           $__internal_1_$__cuda_sm10x_tcgen05_guardrail_trap_phase_invalid_during_alloc,@function
        .size           $__internal_1_$__cuda_sm10x_tcgen05_guardrail_trap_phase_invalid_during_alloc,($__internal_2_$__cuda_sm10x_tcgen05_guardrail_trap_unallocated_columns_being_dealloced - $__internal_1_$__cuda_sm10x_tcgen05_guardrail_trap_phase_invalid_during_alloc)
$__internal_1_$__cuda_sm10x_tcgen05_guardrail_trap_phase_invalid_during_alloc:
[----:B------:R-:W-:Y:S05]  /*c4b0*/  BPT.TRAP 0x1 ;  /* 0x000000040000795c */ /* 0x000fea0000300000 */
[----:B------:R-:W-:-:S04]  /*c4c0*/  MOV R5, 0x0 ;  /* 0x0000000000057802 */ /* 0x000fc80000000f00 */
[----:B------:R-:W-:Y:S05]  /*c4d0*/  RET.REL.NODEC R4 `(_ZN7cutlass13device_kernelINS_4gemm6kernel13GemmUniversalIN4cute5tupleIJiiiiEEENS1_10collective13CollectiveMmaINS1_35MainloopSm100TmaUmmaWarpSpecializedILi7ELi2ELi2ENS5_IJNS4_1CILi1EEENSA_ILi4EEESB_EEEEENS5_IJNSA_ILi128EEENSA_ILi256EEENSA_ILi64EEEEEENS_12float_e5m2_tENS5_IJlSB_lEEESJ_SK_NS4_8TiledMMAINS4_8MMA_AtomIJNS4_10MMA_TraitsINS4_19SM100_MMA_F8F6F4_SSEJSJ_SJ_fSF_SG_NS4_17integral_constantINS4_4UMMA5MajorELSR_0EEESS_NSP_INSQ_7ScaleInELST_0EEESU_EEEEEENS4_6LayoutINS5_IJSB_SB_SB_EEENS5_IJNSA_ILi0EEESZ_SZ_EEEEENS5_IJNS4_10UnderscoreES12_S12_EEEEENS4_23SM90_TMA_LOAD_MULTICASTENS4_14ComposedLayoutINS4_7SwizzleILi2ELi4ELi3EEENS4_18smem_ptr_flag_bitsILi8EEENSX_INS5_IJNSA_ILi8EEESH_EEENS5_IJSH_SB_EEEEEEEvNS4_8identityENS4_13SM90_TMA_LOADES1F_vS1G_EENS_8epilogue10collective18CollectiveEpilogueINS1J_23Sm100TmaWarpSpecializedILi4ELi2ELi64ELb0ELb0EEEJSI_NS5_IJNSX_ISF_SB_EENSX_ISH_SB_EEEEESJ_SK_SJ_SK_NS1J_6fusion15FusionCallbacksIS1N_NS1R_17LinearCombinationISJ_fSJ_fLNS_15FloatRoundStyleE2EEESI_S1Q_JEEENS4_5SM1004TMEM4LOAD26SM100_TMEM_LOAD_32dp32b64xES1H_S1F_NS4_39AutoVectorizingCopyWithAssumedAlignmentILi128EEENS4_14SM90_TMA_STOREES1F_S22_S22_EEEvvEEEEvNT_6ParamsE) ;  /* 0xffffff3804c87950 */ /* 0x000fea0003c3ffff */
        .weak           $__internal_2_$__cuda_sm10x_tcgen05_guardrail_trap_unallocated_columns_being_dealloced
        .type           $__internal_2_$__cuda_sm10x_tcgen05_guardrail_trap_unallocated_columns_being_dealloced,@function
        .size           $__internal_2_$__cuda_sm10x_tcgen05_guardrail_trap_unallocated_columns_being_dealloced,(.L_x_183 - $__internal_2_$__cuda_sm10x_tcgen05_guardrail_trap_unallocated_columns_being_dealloced)
$__internal_2_$__cuda_sm10x_tcgen05_guardrail_trap_unallocated_columns_being_dealloced:
[----:B------:R-:W-:Y:S05]  /*c4e0*/  BPT.TRAP 0x1 ;  /* 0x000000040000795c */ /* 0x000fea0000300000 */
[----:B------:R-:W-:-:S04]  /*c4f0*/  HFMA2 R3, -RZ, RZ, 0, 0 ;  /* 0x00000000ff037431 */ /* 0x000fc800000001ff */
[----:B------:R-:W-:Y:S05]  /*c500*/  RET.REL.NODEC R2 `(_ZN7cutlass13device_kernelINS_4gemm6kernel13GemmUniversalIN4cute5tupleIJiiiiEEENS1_10collective13CollectiveMmaINS1_35MainloopSm100TmaUmmaWarpSpecializedILi7ELi2ELi2ENS5_IJNS4_1CILi1EEENSA_ILi4EEESB_EEEEENS5_IJNSA_ILi128EEENSA_ILi256EEENSA_ILi64EEEEEENS_12float_e5m2_tENS5_IJlSB_lEEESJ_SK_NS4_8TiledMMAINS4_8MMA_AtomIJNS4_10MMA_TraitsINS4_19SM100_MMA_F8F6F4_SSEJSJ_SJ_fSF_SG_NS4_17integral_constantINS4_4UMMA5MajorELSR_0EEESS_NSP_INSQ_7ScaleInELST_0EEESU_EEEEEENS4_6LayoutINS5_IJSB_SB_SB_EEENS5_IJNSA_ILi0EEESZ_SZ_EEEEENS5_IJNS4_10UnderscoreES12_S12_EEEEENS4_23SM90_TMA_LOAD_MULTICASTENS4_14ComposedLayoutINS4_7SwizzleILi2ELi4ELi3EEENS4_18smem_ptr_flag_bitsILi8EEENSX_INS5_IJNSA_ILi8EEESH_EEENS5_IJSH_SB_EEEEEEEvNS4_8identityENS4_13SM90_TMA_LOADES1F_vS1G_EENS_8epilogue10collective18CollectiveEpilogueINS1J_23Sm100TmaWarpSpecializedILi4ELi2ELi64ELb0ELb0EEEJSI_NS5_IJNSX_ISF_SB_EENSX_ISH_SB_EEEEESJ_SK_SJ_SK_NS1J_6fusion15FusionCallbacksIS1N_NS1R_17LinearCombinationISJ_fSJ_fLNS_15FloatRoundStyleE2EEESI_S1Q_JEEENS4_5SM1004TMEM4LOAD26SM100_TMEM_LOAD_32dp32b64xES1H_S1F_NS4_39AutoVectorizingCopyWithAssumedAlignmentILi128EEENS4_14SM90_TMA_STOREES1F_S22_S22_EEEvvEEEEvNT_6ParamsE) ;  /* 0xffffff3802bc7950 */ /* 0x000fea0003c3ffff */
.L_x_182:
[----:B------:R-:W-:-:S00]  /*c510*/  BRA `(.L_x_182) ;  /* 0xfffffffc00fc7947 */ /* 0x000fc0000383ffff */
[----:B------:R-:W-:-:S00]  /*c520*/  NOP ;  /* 0x0000000000007918 */ /* 0x000fc00000000000 */
        /* <DEDUP_REMOVED lines=13> */
.L_x_183:


//--------------------- .nv.global.init           --------------------------
	.section	.nv.global.init,"aw",@progbits
.nv.global.init:
	.type		$str$27,@object
	.size		$str$27,($str$28 - $str$27)
$str$27:
        /*0000*/ 	.byte	0x28, 0x61, 0x64, 0x64, 0x72, 0x65, 0x73, 0x73, 0x20, 0x26, 0x20, 0x6d, 0x61, 0x73, 0x6b, 0x29
        /*0010*/ 	.byte	0x20, 0x3d, 0x3d, 0x20, 0x30, 0x00
	.type		$str$28,@object
	.size		$str$28,($str$26 - $str$28)
$str$28:
        /*0016*/ 	.byte	0x2f, 0x74, 0x6d, 0x70, 0x2f, 0x63, 0x75, 0x74, 0x6c, 0x61, 0x73, 0x73, 0x5f, 0x73, 0x77, 0x65
        /*0026*/ 	.byte	0x65, 0x70, 0x5f, 0x73, 0x72, 0x63, 0x2f, 0x69, 0x6e, 0x63, 0x6c, 0x75, 0x64, 0x65, 0x2f, 0x63
        /*0036*/ 	.byte	0x75, 0x74, 0x65, 0x2f, 0x70, 0x6f, 0x69, 0x6e, 0x74, 0x65, 0x72, 0x5f, 0x66, 0x6c, 0x61, 0x67
        /*0046*/ 	.byte	0x67, 0x65, 0x64, 0x2e, 0x68, 0x70, 0x70, 0x00
	.type		$str$26,@object
	.size		$str$26,($str$25 - $str$26)
$str$26:
        /*004e*/ 	.byte	0x2f, 0x74, 0x6d, 0x70, 0x2f, 0x63, 0x75, 0x74, 0x6c, 0x61, 0x73, 0x73, 0x5f, 0x73, 0x77, 0x65
        /*005e*/ 	.byte	0x65, 0x70, 0x5f, 0x73, 0x72, 0x63, 0x2f, 0x69, 0x6e, 0x63, 0x6c, 0x75, 0x64, 0x65, 0x2f, 0x63
        /*006e*/ 	.byte	0x75, 0x74, 0x65, 0x2f, 0x61, 0x74, 0x6f, 0x6d, 0x2f, 0x63, 0x6f, 0x70, 0x79, 0x5f, 0x74, 0x72
        /*007e*/ 	.byte	0x61, 0x69, 0x74, 0x73, 0x5f, 0x73, 0x6d, 0x31, 0x30, 0x30, 0x2e, 0x68, 0x70, 0x70, 0x00
	.type		$str$25,@object
	.size		$str$25,(__unnamed_1 - $str$25)
$str$25:
        /*008d*/ 	.byte	0x28, 0x28, 0x75, 0x69, 0x6e, 0x74, 0x33, 0x32, 0x5f, 0x74, 0x28, 0x74, 0x68, 0x72, 0x65, 0x61
        /*009d*/ 	.byte	0x64, 0x49, 0x64, 0x78, 0x2e, 0x78, 0x29, 0x20, 0x2f, 0x20, 0x33, 0x32, 0x29, 0x20, 0x25, 0x20
        /*00ad*/ 	.byte	0x34, 0x29, 0x20, 0x3d, 0x3d, 0x20, 0x28, 0x28, 0x28, 0x74, 0x6d, 0x65, 0x6d, 0x5f, 0x61, 0x64
        /*00bd*/ 	.byte	0x64, 0x72, 0x20, 0x3e, 0x3e, 0x20, 0x31, 0x36, 0x29, 0x20, 0x2f, 0x20, 0x33, 0x32, 0x29, 0x20
        /*00cd*/ 	.byte	0x25, 0x20, 0x34, 0x29, 0x00
	.type		__unnamed_1,@object
	.size		__unnamed_1,(__unnamed_2 - __unnamed_1)
__unnamed_1:
        /*00d2*/ 	.byte	0x61, 0x75, 0x74, 0x6f, 0x20, 0x63, 0x75, 0x74, 0x65, 0x3a, 0x3a, 0x61, 0x73, 0x5f, 0x70, 0x6f
        /* <DEDUP_REMOVED lines=24> */
        /*0262*/ 	.byte	0x43, 0x3c, 0x38, 0x31, 0x39, 0x32, 0x3e, 0x3e, 0x3e, 0x3e, 0x5d, 0x00
	.type		__unnamed_2,@object
	.size		__unnamed_2,(__unnamed_3 - __unnamed_2)
__unnamed_2:
        /* <DEDUP_REMOVED lines=26> */
	.type		__unnamed_3,@object
	.size		__unnamed_3,(.L_3 - __unnamed_3)
__unnamed_3:
        /* <DEDUP_REMOVED lines=42> */
        /*06aa*/ 	.byte	0x3e, 0x3e, 0x3e, 0x3e, 0x5d, 0x00
.L_3:


//--------------------- .nv.shared._ZN7cutlass13device_kernelINS_4gemm6kernel13GemmUniversalIN4cute5tupleIJiiiiEEENS1_10collective13CollectiveMmaINS1_35MainloopSm100TmaUmmaWarpSpecializedILi7ELi2ELi2ENS5_IJNS4_1CILi1EEENSA_ILi4EEESB_EEEEENS5_IJNSA_ILi128EEENSA_ILi256EEENSA_ILi64EEEEEENS_12float_e5m2_tENS5_IJlSB_lEEESJ_SK_NS4_8TiledMMAINS4_8MMA_AtomIJNS4_10MMA_TraitsINS4_19SM100_MMA_F8F6F4_SSEJSJ_SJ_fSF_SG_NS4_17integral_constantINS4_4UMMA5MajorELSR_0EEESS_NSP_INSQ_7ScaleInELST_0EEESU_EEEEEENS4_6LayoutINS5_IJSB_SB_SB_EEENS5_IJNSA_ILi0EEESZ_SZ_EEEEENS5_IJNS4_10UnderscoreES12_S12_EEEEENS4_23SM90_TMA_LOAD_MULTICASTENS4_14ComposedLayoutINS4_7SwizzleILi2ELi4ELi3EEENS4_18smem_ptr_flag_bitsILi8EEENSX_INS5_IJNSA_ILi8EEESH_EEENS5_IJSH_SB_EEEEEEEvNS4_8identityENS4_13SM90_TMA_LOADES1F_vS1G_EENS_8epilogue10collective18CollectiveEpilogueINS1J_23Sm100TmaWarpSpecializedILi4ELi2ELi64ELb0ELb0EEEJSI_NS5_IJNSX_ISF_SB_EENSX_ISH_SB_EEEEESJ_SK_SJ_SK_NS1J_6fusion15FusionCallbacksIS1N_NS1R_17LinearCombinationISJ_fSJ_fLNS_15FloatRoundStyleE2EEESI_S1Q_JEEENS4_5SM1004TMEM4LOAD26SM100_TMEM_LOAD_32dp32b64xES1H_S1F_NS4_39AutoVectorizingCopyWithAssumedAlignmentILi128EEENS4_14SM90_TMA_STOREES1F_S22_S22_EEEvvEEEEvNT_6ParamsE --------------------------
	.section	.nv.shared._ZN7cutlass13device_kernelINS_4gemm6kernel13GemmUniversalIN4cute5tupleIJiiiiEEENS1_10collective13CollectiveMmaINS1_35MainloopSm100TmaUmmaWarpSpecializedILi7ELi2ELi2ENS5_IJNS4_1CILi1EEENSA_ILi4EEESB_EEEEENS5_IJNSA_ILi128EEENSA_ILi256EEENSA_ILi64EEEEEENS_12float_e5m2_tENS5_IJlSB_lEEESJ_SK_NS4_8TiledMMAINS4_8MMA_AtomIJNS4_10MMA_TraitsINS4_19SM100_MMA_F8F6F4_SSEJSJ_SJ_fSF_SG_NS4_17integral_constantINS4_4UMMA5MajorELSR_0EEESS_NSP_INSQ_7ScaleInELST_0EEESU_EEEEEENS4_6LayoutINS5_IJSB_SB_SB_EEENS5_IJNSA_ILi0EEESZ_SZ_EEEEENS5_IJNS4_10UnderscoreES12_S12_EEEEENS4_23SM90_TMA_LOAD_MULTICASTENS4_14ComposedLayoutINS4_7SwizzleILi2ELi4ELi3EEENS4_18smem_ptr_flag_bitsILi8EEENSX_INS5_IJNSA_ILi8EEESH_EEENS5_IJSH_SB_EEEEEEEvNS4_8identityENS4_13SM90_TMA_LOADES1F_vS1G_EENS_8epilogue10collective18CollectiveEpilogueINS1J_23Sm100TmaWarpSpecializedILi4ELi2ELi64ELb0ELb0EEEJSI_NS5_IJNSX_ISF_SB_EENSX_ISH_SB_EEEEESJ_SK_SJ_SK_NS1J_6fusion15FusionCallbacksIS1N_NS1R_17LinearCombinationISJ_fSJ_fLNS_15FloatRoundStyleE2EEESI_S1Q_JEEENS4_5SM1004TMEM4LOAD26SM100_TMEM_LOAD_32dp32b64xES1H_S1F_NS4_39AutoVectorizingCopyWithAssumedAlignmentILi128EEENS4_14SM90_TMA_STOREES1F_S22_S22_EEEvvEEEEvNT_6ParamsE,"aw",@nobits
	.sectionflags	@""
	.align	16
	.zero		1024


//--------------------- .nv.shared.reserved.0     --------------------------
	.section	.nv.shared.reserved.0,"aw",@nobits
	.weak		__nv_reservedSMEM_offset_0_alias
	.size		__nv_reservedSMEM_offset_0_alias, 0, 64
	.other		__nv_reservedSMEM_offset_0_alias,@"STO_CUDA_RESERVED_SHARED STV_DEFAULT"
__nv_reservedSMEM_offset_0_alias:
	.zero		0
.nv.shared.reserved.0:
	.zero		64
	.weak		__nv_reservedSMEM_tcgen05_partition
	.type		__nv_reservedSMEM_tcgen05_partition,@object
	.size		__nv_reservedSMEM_tcgen05_partition,(.L_0 - __nv_reservedSMEM_tcgen05_partition)
__nv_reservedSMEM_tcgen05_partition:
	.zero		32
.L_0:


//--------------------- .nv.global                --------------------------
	.section	.nv.global,"aw",@nobits
.nv.global:
	.type		_ZN40_INTERNAL_ff24c896_4_k_cu_c2b9dc19_182724cute1_E,@object
	.size		_ZN40_INTERNAL_ff24c896_4_k_cu_c2b9dc19_182724cute1_E,(_ZN40_INTERNAL_ff24c896_4_k_cu_c2b9dc19_182724cuda3std3__45__cpo6cbeginE - _ZN40_INTERNAL_ff24c896_4_k_cu_c2b9dc19_182724cute1_E)
_ZN40_INTERNAL_ff24c896_4_k_cu_c2b9dc19_182724cute1_E:
	.zero		1
	.type		_ZN40_INTERNAL_ff24c896_4_k_cu_c2b9dc19_182724cuda3std3__45__cpo6cbeginE,@object
	.size		_ZN40_INTERNAL_ff24c896_4_k_cu_c2b9dc19_182724cuda3std3__45__cpo6cbeginE,(_ZN40_INTERNAL_ff24c896_4_k_cu_c2b9dc19_182724cuda3std3__48in_placeE - _ZN40_INTERNAL_ff24c896_4_k_cu_c2b9dc19_182724cuda3std3__45__cpo6cbeginE)
_ZN40_INTERNAL_ff24c896_4_k_cu_c2b9dc19_182724cuda3std3__45__cpo6cbeginE:
	.zero		1
	.type		_ZN40_INTERNAL_ff24c896_4_k_cu_c2b9dc19_182724cuda3std3__48in_placeE,@object
	.size		_ZN40_INTERNAL_ff24c896_4_k_cu_c2b9dc19_182724cuda3std3__48in_placeE,(_ZN40_INTERNAL_ff24c896_4_k_cu_c2b9dc19_182724cuda3std6ranges3__45__cpo9iter_moveE - _ZN40_INTERNAL_ff24c896_4_k_cu_c2b9dc19_182724cuda3std3__48in_placeE)
_ZN40_INTERNAL_ff24c896_4_k_cu_c2b9dc19_182724cuda3std3__48in_placeE:
	.zero		1
	.type		_ZN40_INTERNAL_ff24c896_4_k_cu_c2b9dc19_182724cuda3std6ranges3__45__cpo9iter_moveE,@object
	.size		_ZN40_INTERNAL_ff24c896_4_k_cu_c2b9dc19_182724cuda3std6ranges3__45__cpo9iter_moveE,(_ZN40_INTERNAL_ff24c896_4_k_cu_c2b9dc19_182724cuda3std3__45__cpo5beginE - _ZN40_INTERNAL_ff24c896_4_k_cu_c2b9dc19_182724cuda3std6ranges3__45__cpo9iter_moveE)
_ZN40_INTERNAL_ff24c896_4_k_cu_c2b9dc19_182724cuda3std6ranges3__45__cpo9iter_moveE:
	.zero		1
	.type		_ZN40_INTERNAL_ff24c896_4_k_cu_c2b9dc19_182724cuda3std3__45__cpo5beginE,@object
	.size		_ZN40_INTERNAL_ff24c896_4_k_cu_c2b9dc19_182724cuda3std3__45__cpo5beginE,(_ZN40_INTERNAL_ff24c896_4_k_cu_c2b9dc19_182724cuda3std3__442_GLOBAL__N__ff24c896_4_k_cu_c2b9dc19_182726ignoreE - _ZN40_INTERNAL_ff24c896_4_k_cu_c2b9dc19_182724cuda3std3__45__cpo5beginE)
_ZN40_INTERNAL_ff24c896_4_k_cu_c2b9dc19_182724cuda3std3__45__cpo5beginE:
	.zero		1
	.type		_ZN40_INTERNAL_ff24c896_4_k_cu_c2b9dc19_182724cuda3std3__442_GLOBAL__N__ff24c896_4_k_cu_c2b9dc19_182726ignoreE,@object
	.size		_ZN40_INTERNAL_ff24c896_4_k_cu_c2b9dc19_182724cuda3std3__442_GLOBAL__N__ff24c896_4_k_cu_c2b9dc19_182726ignoreE,(_ZN40_INTERNAL_ff24c896_4_k_cu_c2b9dc19_182724cute7productE - _ZN40_INTERNAL_ff24c896_4_k_cu_c2b9dc19_182724cuda3std3__442_GLOBAL__N__ff24c896_4_k_cu_c2b9dc19_182726ignoreE)
_ZN40_INTERNAL_ff24c896_4_k_cu_c2b9dc19_182724cuda3std3__442_GLOBAL__N__ff24c896_4_k_cu_c2b9dc19_182726ignoreE:
	.zero		1
	.type		_ZN40_INTERNAL_ff24c896_4_k_cu_c2b9dc19_182724cute7productE,@object
	.size		_ZN40_INTERNAL_ff24c896_4_k_cu_c2b9dc19_182724cute7productE,(_ZN40_INTERNAL_ff24c896_4_k_cu_c2b9dc19_182724cuda3std3__45__cpo3endE - _ZN40_INTERNAL_ff24c896_4_k_cu_c2b9dc19_182724cute7productE)
_ZN40_INTERNAL_ff24c896_4_k_cu_c2b9dc19_182724cute7productE:
	.zero		1
	.type		_ZN40_INTERNAL_ff24c896_4_k_cu_c2b9dc19_182724cuda3std3__45__cpo3endE,@object
	.size		_ZN40_INTERNAL_ff24c896_4_k_cu_c2b9dc19_182724cuda3std3__45__cpo3endE,(_ZN40_INTERNAL_ff24c896_4_k_cu_c2b9dc19_182724cuda3std3__419piecewise_constructE - _ZN40_INTERNAL_ff24c896_4_k_cu_c2b9dc19_182724cuda3std3__45__cpo3endE)
_ZN40_INTERNAL_ff24c896_4_k_cu_c2b9dc19_182724cuda3std3__45__cpo3endE:
	.zero		1
	.type		_ZN40_INTERNAL_ff24c896_4_k_cu_c2b9dc19_182724cuda3std3__419piecewise_constructE,@object
	.size		_ZN40_INTERNAL_ff24c896_4_k_cu_c2b9dc19_182724cuda3std3__419piecewise_constructE,(_ZN40_INTERNAL_ff24c896_4_k_cu_c2b9dc19_182724cuda3std3__45__cpo4cendE - _ZN40_INTERNAL_ff24c896_4_k_cu_c2b9dc19_182724cuda3std3__419piecewise_constructE)
_ZN40_INTERNAL_ff24c896_4_k_cu_c2b9dc19_182724cuda3std3__419piecewise_constructE:
	.zero		1
	.type		_ZN40_INTERNAL_ff24c896_4_k_cu_c2b9dc19_182724cuda3std3__45__cpo4cendE,@object
	.size		_ZN40_INTERNAL_ff24c896_4_k_cu_c2b9dc19_182724cuda3std3__45__cpo4cendE,(_ZN40_INTERNAL_ff24c896_4_k_cu_c2b9dc19_182724cuda3std6ranges3__45__cpo4swapE - _ZN40_INTERNAL_ff24c896_4_k_cu_c2b9dc19_182724cuda3std3__45__cpo4cendE)
_ZN40_INTERNAL_ff24c896_4_k_cu_c2b9dc19_182724cuda3std3__45__cpo4cendE:
	.zero		1
	.type		_ZN40_INTERNAL_ff24c896_4_k_cu_c2b9dc19_182724cuda3std6ranges3__45__cpo4swapE,@object
	.size		_ZN40_INTERNAL_ff24c896_4_k_cu_c2b9dc19_182724cuda3std6ranges3__45__cpo4swapE,(.L_11 - _ZN40_INTERNAL_ff24c896_4_k_cu_c2b9dc19_182724cuda3std6ranges3__45__cpo4swapE)
_ZN40_INTERNAL_ff24c896_4_k_cu_c2b9dc19_182724cuda3std6ranges3__45__cpo4swapE:
	.zero		1
.L_11:


//--------------------- .nv.constant0._ZN7cutlass13device_kernelINS_4gemm6kernel13GemmUniversalIN4cute5tupleIJiiiiEEENS1_10collective13CollectiveMmaINS1_35MainloopSm100TmaUmmaWarpSpecializedILi7ELi2ELi2ENS5_IJNS4_1CILi1EEENSA_ILi4EEESB_EEEEENS5_IJNSA_ILi128EEENSA_ILi256EEENSA_ILi64EEEEEENS_12float_e5m2_tENS5_IJlSB_lEEESJ_SK_NS4_8TiledMMAINS4_8MMA_AtomIJNS4_10MMA_TraitsINS4_19SM100_MMA_F8F6F4_SSEJSJ_SJ_fSF_SG_NS4_17integral_constantINS4_4UMMA5MajorELSR_0EEESS_NSP_INSQ_7ScaleInELST_0EEESU_EEEEEENS4_6LayoutINS5_IJSB_SB_SB_EEENS5_IJNSA_ILi0EEESZ_SZ_EEEEENS5_IJNS4_10UnderscoreES12_S12_EEEEENS4_23SM90_TMA_LOAD_MULTICASTENS4_14ComposedLayoutINS4_7SwizzleILi2ELi4ELi3EEENS4_18smem_ptr_flag_bitsILi8EEENSX_INS5_IJNSA_ILi8EEESH_EEENS5_IJSH_SB_EEEEEEEvNS4_8identityENS4_13SM90_TMA_LOADES1F_vS1G_EENS_8epilogue10collective18CollectiveEpilogueINS1J_23Sm100TmaWarpSpecializedILi4ELi2ELi64ELb0ELb0EEEJSI_NS5_IJNSX_ISF_SB_EENSX_ISH_SB_EEEEESJ_SK_SJ_SK_NS1J_6fusion15FusionCallbacksIS1N_NS1R_17LinearCombinationISJ_fSJ_fLNS_15FloatRoundStyleE2EEESI_S1Q_JEEENS4_5SM1004TMEM4LOAD26SM100_TMEM_LOAD_32dp32b64xES1H_S1F_NS4_39AutoVectorizingCopyWithAssumedAlignmentILi128EEENS4_14SM90_TMA_STOREES1F_S22_S22_EEEvvEEEEvNT_6ParamsE --------------------------
	.section	.nv.constant0._ZN7cutlass13device_kernelINS_4gemm6kernel13GemmUniversalIN4cute5tupleIJiiiiEEENS1_10collective13CollectiveMmaINS1_35MainloopSm100TmaUmmaWarpSpecializedILi7ELi2ELi2ENS5_IJNS4_1CILi1EEENSA_ILi4EEESB_EEEEENS5_IJNSA_ILi128EEENSA_ILi256EEENSA_ILi64EEEEEENS_12float_e5m2_tENS5_IJlSB_lEEESJ_SK_NS4_8TiledMMAINS4_8MMA_AtomIJNS4_10MMA_TraitsINS4_19SM100_MMA_F8F6F4_SSEJSJ_SJ_fSF_SG_NS4_17integral_constantINS4_4UMMA5MajorELSR_0EEESS_NSP_INSQ_7ScaleInELST_0EEESU_EEEEEENS4_6LayoutINS5_IJSB_SB_SB_EEENS5_IJNSA_ILi0EEESZ_SZ_EEEEENS5_IJNS4_10UnderscoreES12_S12_EEEEENS4_23SM90_TMA_LOAD_MULTICASTENS4_14ComposedLayoutINS4_7SwizzleILi2ELi4ELi3EEENS4_18smem_ptr_flag_bitsILi8EEENSX_INS5_IJNSA_ILi8EEESH_EEENS5_IJSH_SB_EEEEEEEvNS4_8identityENS4_13SM90_TMA_LOADES1F_vS1G_EENS_8epilogue10collective18CollectiveEpilogueINS1J_23Sm100TmaWarpSpecializedILi4ELi2ELi64ELb0ELb0EEEJSI_NS5_IJNSX_ISF_SB_EENSX_ISH_SB_EEEEESJ_SK_SJ_SK_NS1J_6fusion15FusionCallbacksIS1N_NS1R_17LinearCombinationISJ_fSJ_fLNS_15FloatRoundStyleE2EEESI_S1Q_JEEENS4_5SM1004TMEM4LOAD26SM100_TMEM_LOAD_32dp32b64xES1H_S1F_NS4_39AutoVectorizingCopyWithAssumedAlignmentILi128EEENS4_14SM90_TMA_STOREES1F_S22_S22_EEEvvEEEEvNT_6ParamsE,"a",@progbits
	.sectionflags	@""
	.align	4
.nv.constant0._ZN7cutlass13device_kernelINS_4gemm6kernel13GemmUniversalIN4cute5tupleIJiiiiEEENS1_10collective13CollectiveMmaINS1_35MainloopSm100TmaUmmaWarpSpecializedILi7ELi2ELi2ENS5_IJNS4_1CILi1EEENSA_ILi4EEESB_EEEEENS5_IJNSA_ILi128EEENSA_ILi256EEENSA_ILi64EEEEEENS_12float_e5m2_tENS5_IJlSB_lEEESJ_SK_NS4_8TiledMMAINS4_8MMA_AtomIJNS4_10MMA_TraitsINS4_19SM100_MMA_F8F6F4_SSEJSJ_SJ_fSF_SG_NS4_17integral_constantINS4_4UMMA5MajorELSR_0EEESS_NSP_INSQ_7ScaleInELST_0EEESU_EEEEEENS4_6LayoutINS5_IJSB_SB_SB_EEENS5_IJNSA_ILi0EEESZ_SZ_EEEEENS5_IJNS4_10UnderscoreES12_S12_EEEEENS4_23SM90_TMA_LOAD_MULTICASTENS4_14ComposedLayoutINS4_7SwizzleILi2ELi4ELi3EEENS4_18smem_ptr_flag_bitsILi8EEENSX_INS5_IJNSA_ILi8EEESH_EEENS5_IJSH_SB_EEEEEEEvNS4_8identityENS4_13SM90_TMA_LOADES1F_vS1G_EENS_8epilogue10collective18CollectiveEpilogueINS1J_23Sm100TmaWarpSpecializedILi4ELi2ELi64ELb0ELb0EEEJSI_NS5_IJNSX_ISF_SB_EENSX_ISH_SB_EEEEESJ_SK_SJ_SK_NS1J_6fusion15FusionCallbacksIS1N_NS1R_17LinearCombinationISJ_fSJ_fLNS_15FloatRoundStyleE2EEESI_S1Q_JEEENS4_5SM1004TMEM4LOAD26SM100_TMEM_LOAD_32dp32b64xES1H_S1F_NS4_39AutoVectorizingCopyWithAssumedAlignmentILi128EEENS4_14SM90_TMA_STOREES1F_S22_S22_EEEvvEEEEvNT_6ParamsE:
	.zero		2944


//--------------------- SYMBOLS --------------------------

	.type		.nv.reservedSmem.offset0,@object
	.size		.nv.reservedSmem.offset0,0x4
	.type		.nv.reservedSmem.cap,@object
	.size		.nv.reservedSmem.cap,0x4
	.type		__assertfail,@function
